	.target	sm_100a

	.elftype	@"ET_EXEC"


//--------------------- .note.nv.tkinfo           --------------------------
	.section	.note.nv.tkinfo,"",@"SHT_NOTE"
	.sectionflags	@"SHF_NOTE_NV_TKINFO"
	.tkinfo
        /*0018*/ 	.word	0x00000002
        /*0030*/ 	.string	""
        /*0030*/ 	.string	"ptxas"
        /*0030*/ 	.string	"Cuda compilation tools, release 13.0, V13.0.88"
        /*0030*/ 	.string	"Build cuda_13.0.r13.0/compiler.36424714_0"
        /*0030*/ 	.string	"-arch sm_100a -m 64 "



//--------------------- .note.nv.cuinfo           --------------------------
	.section	.note.nv.cuinfo,"",@"SHT_NOTE"
	.sectionflags	@"SHF_NOTE_NV_CUINFO"
        /*0018*/ 	.short	0x0002
        /*001a*/ 	.short	0x0064
        /*001c*/ 	.short	0x0082
	.zero		2


//--------------------- .nv.info                  --------------------------
	.section	.nv.info,"",@"SHT_CUDA_INFO"
	.align	4


	//----- nvinfo : EIATTR_REGCOUNT
	.align		4
        /*0000*/ 	.byte	0x04, 0x2f
        /*0002*/ 	.short	(.L_19 - .L_18)
	.align		4
.L_18:
        /*0004*/ 	.word	index@(_ZN7cutlass13device_kernelINS_4gemm6kernel13GemmUniversalIN4cute5tupleIJiiiiEEENS1_10collective13CollectiveMmaINS1_46MainloopSm100TmaUmmaWarpSpecializedBlockScaledILi7ELi2ELi2ENS5_IJNS4_1CILi2EEENSA_ILi1EEESC_EEEEENS5_IJNSA_ILi256EEENSA_ILi128EEESG_EEENS5_IJNS_12float_e5m2_tENS_13float_ue8m0_tEEEENS5_IJNS5_IJlSC_lEEENS4_6LayoutINS5_IJNS5_IJNS5_IJNSA_ILi32EEENSA_ILi4EEEEEEiEEESQ_NS5_IJSC_iEEEEEENS5_IJNS5_IJNS5_IJNSA_ILi16EEESO_EEEiEEENS5_IJNS5_IJNSA_ILi0EEESC_EEENSA_ILi512EEEEEENS5_IJSW_iEEEEEEEEEEESK_S13_NS4_8TiledMMAINS4_8MMA_AtomIJNS4_27SM100_MMA_MXF8F6F4_2x1SM_SSISI_SI_fSJ_Li256ELi128ELNS4_4UMMA5MajorE0ELS18_0ELNS17_7ScaleInE0ELS19_0EEEEEENSM_INS5_IJSC_SC_SC_EEENS5_IJSW_SW_SW_EEEEENS5_IJNS4_10UnderscoreES1F_S1F_EEEEENS5_IJNS4_18SM100_TMA_2SM_LOADES1I_EEENS5_IJNS4_14ComposedLayoutINS4_7SwizzleILi3ELi4ELi3EEENS4_18smem_ptr_flag_bitsILi8EEENSM_INS5_IJNSA_ILi8EEESG_EEENS5_IJSG_SC_EEEEEEENSM_INS5_IJNS5_IJNS5_IJSP_SC_EEENS5_IJSN_SC_EEEEEESC_NS5_IJSO_SC_EEEEEENS5_IJNS5_IJNS5_IJSU_SY_EEESX_EEESW_NS5_IJSC_SY_EEEEEEEEEEEvNS4_8identityENS5_IJS1I_NS4_28SM100_TMA_2SM_LOAD_MULTICASTEEEES24_vS25_EENS_8epilogue10collective18CollectiveEpilogueINS29_23Sm100TmaWarpSpecializedILi4ELi2ELi32ELb1ELb0EEEJNS5_IJSG_SG_SG_EEENS5_IJNSM_ISG_SC_EENSM_ISN_SC_EEEEENS_10bfloat16_tESL_S2I_SL_NS29_6fusion15FusionCallbacksIS2D_NS2J_17LinearCombinationIS2I_fS2I_fLNS_15FloatRoundStyleE2EEES2E_S2H_JEEENS4_5SM1004TMEM4LOAD26SM100_TMEM_LOAD_32dp32b32xENS4_13SM90_TMA_LOADENS1K_INS1L_ILi2ELi4ELi3EEENS1N_ILi16EEENSM_INS5_IJS1P_SN_EEES1V_EEEENS4_39AutoVectorizingCopyWithAssumedAlignmentILi128EEENS4_14SM90_TMA_STOREES2Y_S30_S30_EEEvvEEEEvNT_6ParamsE)
        /*0008*/ 	.word	0x00000076


	//----- nvinfo : EIATTR_FRAME_SIZE
	.align		4
.L_19:
        /*000c*/ 	.byte	0x04, 0x11
        /*000e*/ 	.short	(.L_21 - .L_20)
	.align		4
.L_20:
        /*0010*/ 	.word	index@($__internal_2_$__cuda_sm10x_tcgen05_guardrail_trap_unallocated_columns_being_dealloced)
        /*0014*/ 	.word	0x00000000


	//----- nvinfo : EIATTR_FRAME_SIZE
	.align		4
.L_21:
        /*0018*/ 	.byte	0x04, 0x11
        /*001a*/ 	.short	(.L_23 - .L_22)
	.align		4
.L_22:
        /*001c*/ 	.word	index@($__internal_1_$__cuda_sm10x_tcgen05_guardrail_trap_phase_invalid_during_alloc)
        /*0020*/ 	.word	0x00000000


	//----- nvinfo : EIATTR_FRAME_SIZE
	.align		4
.L_23:
        /*0024*/ 	.byte	0x04, 0x11
        /*0026*/ 	.short	(.L_25 - .L_24)
	.align		4
.L_24:
        /*0028*/ 	.word	index@($__internal_0_$__cuda_sm10x_tcgen05_guardrail_trap_col_being_dealloced_not_returned_by_alloc)
        /*002c*/ 	.word	0x00000000


	//----- nvinfo : EIATTR_FRAME_SIZE
	.align		4
.L_25:
        /*0030*/ 	.byte	0x04, 0x11
        /*0032*/ 	.short	(.L_27 - .L_26)
	.align		4
.L_26:
        /*0034*/ 	.word	index@(_ZN7cutlass13device_kernelINS_4gemm6kernel13GemmUniversalIN4cute5tupleIJiiiiEEENS1_10collective13CollectiveMmaINS1_46MainloopSm100TmaUmmaWarpSpecializedBlockScaledILi7ELi2ELi2ENS5_IJNS4_1CILi2EEENSA_ILi1EEESC_EEEEENS5_IJNSA_ILi256EEENSA_ILi128EEESG_EEENS5_IJNS_12float_e5m2_tENS_13float_ue8m0_tEEEENS5_IJNS5_IJlSC_lEEENS4_6LayoutINS5_IJNS5_IJNS5_IJNSA_ILi32EEENSA_ILi4EEEEEEiEEESQ_NS5_IJSC_iEEEEEENS5_IJNS5_IJNS5_IJNSA_ILi16EEESO_EEEiEEENS5_IJNS5_IJNSA_ILi0EEESC_EEENSA_ILi512EEEEEENS5_IJSW_iEEEEEEEEEEESK_S13_NS4_8TiledMMAINS4_8MMA_AtomIJNS4_27SM100_MMA_MXF8F6F4_2x1SM_SSISI_SI_fSJ_Li256ELi128ELNS4_4UMMA5MajorE0ELS18_0ELNS17_7ScaleInE0ELS19_0EEEEEENSM_INS5_IJSC_SC_SC_EEENS5_IJSW_SW_SW_EEEEENS5_IJNS4_10UnderscoreES1F_S1F_EEEEENS5_IJNS4_18SM100_TMA_2SM_LOADES1I_EEENS5_IJNS4_14ComposedLayoutINS4_7SwizzleILi3ELi4ELi3EEENS4_18smem_ptr_flag_bitsILi8EEENSM_INS5_IJNSA_ILi8EEESG_EEENS5_IJSG_SC_EEEEEEENSM_INS5_IJNS5_IJNS5_IJSP_SC_EEENS5_IJSN_SC_EEEEEESC_NS5_IJSO_SC_EEEEEENS5_IJNS5_IJNS5_IJSU_SY_EEESX_EEESW_NS5_IJSC_SY_EEEEEEEEEEEvNS4_8identityENS5_IJS1I_NS4_28SM100_TMA_2SM_LOAD_MULTICASTEEEES24_vS25_EENS_8epilogue10collective18CollectiveEpilogueINS29_23Sm100TmaWarpSpecializedILi4ELi2ELi32ELb1ELb0EEEJNS5_IJSG_SG_SG_EEENS5_IJNSM_ISG_SC_EENSM_ISN_SC_EEEEENS_10bfloat16_tESL_S2I_SL_NS29_6fusion15FusionCallbacksIS2D_NS2J_17LinearCombinationIS2I_fS2I_fLNS_15FloatRoundStyleE2EEES2E_S2H_JEEENS4_5SM1004TMEM4LOAD26SM100_TMEM_LOAD_32dp32b32xENS4_13SM90_TMA_LOADENS1K_INS1L_ILi2ELi4ELi3EEENS1N_ILi16EEENSM_INS5_IJS1P_SN_EEES1V_EEEENS4_39AutoVectorizingCopyWithAssumedAlignmentILi128EEENS4_14SM90_TMA_STOREES2Y_S30_S30_EEEvvEEEEvNT_6ParamsE)
        /*0038*/ 	.word	0x00000000


	//----- nvinfo : EIATTR_MIN_STACK_SIZE
	.align		4
.L_27:
        /*003c*/ 	.byte	0x04, 0x12
        /*003e*/ 	.short	(.L_29 - .L_28)
	.align		4
.L_28:
        /*0040*/ 	.word	index@(_ZN7cutlass13device_kernelINS_4gemm6kernel13GemmUniversalIN4cute5tupleIJiiiiEEENS1_10collective13CollectiveMmaINS1_46MainloopSm100TmaUmmaWarpSpecializedBlockScaledILi7ELi2ELi2ENS5_IJNS4_1CILi2EEENSA_ILi1EEESC_EEEEENS5_IJNSA_ILi256EEENSA_ILi128EEESG_EEENS5_IJNS_12float_e5m2_tENS_13float_ue8m0_tEEEENS5_IJNS5_IJlSC_lEEENS4_6LayoutINS5_IJNS5_IJNS5_IJNSA_ILi32EEENSA_ILi4EEEEEEiEEESQ_NS5_IJSC_iEEEEEENS5_IJNS5_IJNS5_IJNSA_ILi16EEESO_EEEiEEENS5_IJNS5_IJNSA_ILi0EEESC_EEENSA_ILi512EEEEEENS5_IJSW_iEEEEEEEEEEESK_S13_NS4_8TiledMMAINS4_8MMA_AtomIJNS4_27SM100_MMA_MXF8F6F4_2x1SM_SSISI_SI_fSJ_Li256ELi128ELNS4_4UMMA5MajorE0ELS18_0ELNS17_7ScaleInE0ELS19_0EEEEEENSM_INS5_IJSC_SC_SC_EEENS5_IJSW_SW_SW_EEEEENS5_IJNS4_10UnderscoreES1F_S1F_EEEEENS5_IJNS4_18SM100_TMA_2SM_LOADES1I_EEENS5_IJNS4_14ComposedLayoutINS4_7SwizzleILi3ELi4ELi3EEENS4_18smem_ptr_flag_bitsILi8EEENSM_INS5_IJNSA_ILi8EEESG_EEENS5_IJSG_SC_EEEEEEENSM_INS5_IJNS5_IJNS5_IJSP_SC_EEENS5_IJSN_SC_EEEEEESC_NS5_IJSO_SC_EEEEEENS5_IJNS5_IJNS5_IJSU_SY_EEESX_EEESW_NS5_IJSC_SY_EEEEEEEEEEEvNS4_8identityENS5_IJS1I_NS4_28SM100_TMA_2SM_LOAD_MULTICASTEEEES24_vS25_EENS_8epilogue10collective18CollectiveEpilogueINS29_23Sm100TmaWarpSpecializedILi4ELi2ELi32ELb1ELb0EEEJNS5_IJSG_SG_SG_EEENS5_IJNSM_ISG_SC_EENSM_ISN_SC_EEEEENS_10bfloat16_tESL_S2I_SL_NS29_6fusion15FusionCallbacksIS2D_NS2J_17LinearCombinationIS2I_fS2I_fLNS_15FloatRoundStyleE2EEES2E_S2H_JEEENS4_5SM1004TMEM4LOAD26SM100_TMEM_LOAD_32dp32b32xENS4_13SM90_TMA_LOADENS1K_INS1L_ILi2ELi4ELi3EEENS1N_ILi16EEENSM_INS5_IJS1P_SN_EEES1V_EEEENS4_39AutoVectorizingCopyWithAssumedAlignmentILi128EEENS4_14SM90_TMA_STOREES2Y_S30_S30_EEEvvEEEEvNT_6ParamsE)
        /*0044*/ 	.word	0x00000000
.L_29:


//--------------------- .nv.compat                --------------------------
	.section	.nv.compat,"",@"SHT_CUDA_COMPAT_INFO"
	.align	4
        /*0000*/ 	.byte	0x02, 0x09, 0x01, 0x00, 0x02, 0x02, 0x02, 0x00, 0x02, 0x05, 0x05, 0x00, 0x03, 0x07, 0x01, 0x01
        /*0010*/ 	.byte	0x02, 0x03, 0x01, 0x00, 0x02, 0x06, 0x01, 0x00, 0x04, 0x0b, 0x08, 0x00, 0x09, 0x00, 0x00, 0x00
        /*0020*/ 	.byte	0x00, 0x00, 0x00, 0x00


//--------------------- .nv.info._ZN7cutlass13device_kernelINS_4gemm6kernel13GemmUniversalIN4cute5tupleIJiiiiEEENS1_10collective13CollectiveMmaINS1_46MainloopSm100TmaUmmaWarpSpecializedBlockScaledILi7ELi2ELi2ENS5_IJNS4_1CILi2EEENSA_ILi1EEESC_EEEEENS5_IJNSA_ILi256EEENSA_ILi128EEESG_EEENS5_IJNS_12float_e5m2_tENS_13float_ue8m0_tEEEENS5_IJNS5_IJlSC_lEEENS4_6LayoutINS5_IJNS5_IJNS5_IJNSA_ILi32EEENSA_ILi4EEEEEEiEEESQ_NS5_IJSC_iEEEEEENS5_IJNS5_IJNS5_IJNSA_ILi16EEESO_EEEiEEENS5_IJNS5_IJNSA_ILi0EEESC_EEENSA_ILi512EEEEEENS5_IJSW_iEEEEEEEEEEESK_S13_NS4_8TiledMMAINS4_8MMA_AtomIJNS4_27SM100_MMA_MXF8F6F4_2x1SM_SSISI_SI_fSJ_Li256ELi128ELNS4_4UMMA5MajorE0ELS18_0ELNS17_7ScaleInE0ELS19_0EEEEEENSM_INS5_IJSC_SC_SC_EEENS5_IJSW_SW_SW_EEEEENS5_IJNS4_10UnderscoreES1F_S1F_EEEEENS5_IJNS4_18SM100_TMA_2SM_LOADES1I_EEENS5_IJNS4_14ComposedLayoutINS4_7SwizzleILi3ELi4ELi3EEENS4_18smem_ptr_flag_bitsILi8EEENSM_INS5_IJNSA_ILi8EEESG_EEENS5_IJSG_SC_EEEEEEENSM_INS5_IJNS5_IJNS5_IJSP_SC_EEENS5_IJSN_SC_EEEEEESC_NS5_IJSO_SC_EEEEEENS5_IJNS5_IJNS5_IJSU_SY_EEESX_EEESW_NS5_IJSC_SY_EEEEEEEEEEEvNS4_8identityENS5_IJS1I_NS4_28SM100_TMA_2SM_LOAD_MULTICASTEEEES24_vS25_EENS_8epilogue10collective18CollectiveEpilogueINS29_23Sm100TmaWarpSpecializedILi4ELi2ELi32ELb1ELb0EEEJNS5_IJSG_SG_SG_EEENS5_IJNSM_ISG_SC_EENSM_ISN_SC_EEEEENS_10bfloat16_tESL_S2I_SL_NS29_6fusion15FusionCallbacksIS2D_NS2J_17LinearCombinationIS2I_fS2I_fLNS_15FloatRoundStyleE2EEES2E_S2H_JEEENS4_5SM1004TMEM4LOAD26SM100_TMEM_LOAD_32dp32b32xENS4_13SM90_TMA_LOADENS1K_INS1L_ILi2ELi4ELi3EEENS1N_ILi16EEENSM_INS5_IJS1P_SN_EEES1V_EEEENS4_39AutoVectorizingCopyWithAssumedAlignmentILi128EEENS4_14SM90_TMA_STOREES2Y_S30_S30_EEEvvEEEEvNT_6ParamsE --------------------------
	.section	.nv.info._ZN7cutlass13device_kernelINS_4gemm6kernel13GemmUniversalIN4cute5tupleIJiiiiEEENS1_10collective13CollectiveMmaINS1_46MainloopSm100TmaUmmaWarpSpecializedBlockScaledILi7ELi2ELi2ENS5_IJNS4_1CILi2EEENSA_ILi1EEESC_EEEEENS5_IJNSA_ILi256EEENSA_ILi128EEESG_EEENS5_IJNS_12float_e5m2_tENS_13float_ue8m0_tEEEENS5_IJNS5_IJlSC_lEEENS4_6LayoutINS5_IJNS5_IJNS5_IJNSA_ILi32EEENSA_ILi4EEEEEEiEEESQ_NS5_IJSC_iEEEEEENS5_IJNS5_IJNS5_IJNSA_ILi16EEESO_EEEiEEENS5_IJNS5_IJNSA_ILi0EEESC_EEENSA_ILi512EEEEEENS5_IJSW_iEEEEEEEEEEESK_S13_NS4_8TiledMMAINS4_8MMA_AtomIJNS4_27SM100_MMA_MXF8F6F4_2x1SM_SSISI_SI_fSJ_Li256ELi128ELNS4_4UMMA5MajorE0ELS18_0ELNS17_7ScaleInE0ELS19_0EEEEEENSM_INS5_IJSC_SC_SC_EEENS5_IJSW_SW_SW_EEEEENS5_IJNS4_10UnderscoreES1F_S1F_EEEEENS5_IJNS4_18SM100_TMA_2SM_LOADES1I_EEENS5_IJNS4_14ComposedLayoutINS4_7SwizzleILi3ELi4ELi3EEENS4_18smem_ptr_flag_bitsILi8EEENSM_INS5_IJNSA_ILi8EEESG_EEENS5_IJSG_SC_EEEEEEENSM_INS5_IJNS5_IJNS5_IJSP_SC_EEENS5_IJSN_SC_EEEEEESC_NS5_IJSO_SC_EEEEEENS5_IJNS5_IJNS5_IJSU_SY_EEESX_EEESW_NS5_IJSC_SY_EEEEEEEEEEEvNS4_8identityENS5_IJS1I_NS4_28SM100_TMA_2SM_LOAD_MULTICASTEEEES24_vS25_EENS_8epilogue10collective18CollectiveEpilogueINS29_23Sm100TmaWarpSpecializedILi4ELi2ELi32ELb1ELb0EEEJNS5_IJSG_SG_SG_EEENS5_IJNSM_ISG_SC_EENSM_ISN_SC_EEEEENS_10bfloat16_tESL_S2I_SL_NS29_6fusion15FusionCallbacksIS2D_NS2J_17LinearCombinationIS2I_fS2I_fLNS_15FloatRoundStyleE2EEES2E_S2H_JEEENS4_5SM1004TMEM4LOAD26SM100_TMEM_LOAD_32dp32b32xENS4_13SM90_TMA_LOADENS1K_INS1L_ILi2ELi4ELi3EEENS1N_ILi16EEENSM_INS5_IJS1P_SN_EEES1V_EEEENS4_39AutoVectorizingCopyWithAssumedAlignmentILi128EEENS4_14SM90_TMA_STOREES2Y_S30_S30_EEEvvEEEEvNT_6ParamsE,"",@"SHT_CUDA_INFO"
	.sectionflags	@""
	.align	4


	//----- nvinfo : EIATTR_CUDA_API_VERSION
	.align		4
        /*0000*/ 	.byte	0x04, 0x37
        /*0002*/ 	.short	(.L_31 - .L_30)
.L_30:
        /*0004*/ 	.word	0x00000082


	//----- nvinfo : EIATTR_KPARAM_INFO
	.align		4
.L_31:
        /*0008*/ 	.byte	0x04, 0x17
        /*000a*/ 	.short	(.L_33 - .L_32)
.L_32:
        /*000c*/ 	.word	0x00000000
        /*0010*/ 	.short	0x0000
        /*0012*/ 	.short	0x0000
        /*0014*/ 	.byte	0x00, 0xf0, 0x01, 0x30


	//----- nvinfo : EIATTR_AT_ENTRY_FRAGMENTS
	.align		4
.L_33:
        /*0018*/ 	.byte	0x04, 0x4f
        /*001a*/ 	.short	(.L_35 - .L_34)


	//   ....[0]....
.L_34:
        /*001c*/ 	.word	0x00000007


	//----- nvinfo : EIATTR_RESERVED_SMEM_USED
	.align		4
.L_35:
        /*0020*/ 	.byte	0x01, 0x41
	.zero		2


	//----- nvinfo : EIATTR_SPARSE_MMA_MASK
	.align		4
        /*0024*/ 	.byte	0x03, 0x50
        /*0026*/ 	.short	0x0000


	//----- nvinfo : EIATTR_TCGEN05_2CTA_USED
	.align		4
        /*0028*/ 	.byte	0x01, 0x52
	.zero		2


	//----- nvinfo : EIATTR_MAXREG_COUNT
	.align		4
        /*002c*/ 	.byte	0x03, 0x1b
        /*002e*/ 	.short	0x00ff


	//----- nvinfo : EIATTR_NUM_BARRIERS
	.align		4
        /*0030*/ 	.byte	0x02, 0x4c
        /*0032*/ 	.byte	0x07
	.zero		1


	//----- nvinfo : EIATTR_EXTERNS
	.align		4
        /*0034*/ 	.byte	0x04, 0x0f
        /*0036*/ 	.short	(.L_37 - .L_36)


	//   ....[0]....
	.align		4
.L_36:
        /*0038*/ 	.word	index@(__assertfail)


	//----- nvinfo : EIATTR_MERCURY_ISA_VERSION
	.align		4
.L_37:
        /*003c*/ 	.byte	0x03, 0x5f
        /*003e*/ 	.short	0x0101


	//----- nvinfo : EIATTR_INT_WARP_WIDE_INSTR_OFFSETS
	.align		4
        /*0040*/ 	.byte	0x04, 0x31
        /*0042*/ 	.short	(.L_39 - .L_38)


	//   ....[0]....
.L_38:
        /*0044*/ 	.word	0x00000db0


	//   ....[1]....
        /*0048*/ 	.word	0x00000e50


	//   ....[2]....
        /*004c*/ 	.word	0x00004890


	//   ....[3]....
        /*0050*/ 	.word	0x000048b0


	//   ....[4]....
        /*0054*/ 	.word	0x000048e0


	//   ....[5]....
        /*0058*/ 	.word	0x000054a0


	//   ....[6]....
        /*005c*/ 	.word	0x00005500


	//   ....[7]....
        /*0060*/ 	.word	0x00005600


	//   ....[8]....
        /*0064*/ 	.word	0x00005680


	//   ....[9]....
        /*0068*/ 	.word	0x00005780


	//   ....[10]....
        /*006c*/ 	.word	0x00005810


	//   ....[11]....
        /*0070*/ 	.word	0x00005910


	//   ....[12]....
        /*0074*/ 	.word	0x000059c0


	//----- nvinfo : EIATTR_COOP_GROUP_MASK_REGIDS
	.align		4
.L_39:
        /*0078*/ 	.byte	0x04, 0x29
        /*007a*/ 	.short	(.L_41 - .L_40)


	//   ....[0]....
.L_40:
        /*007c*/ 	.word	0xffffffff


	//   ....[1]....
        /*0080*/ 	.word	0xffffffff


	//   ....[2]....
        /*0084*/ 	.word	0xffffffff


	//   ....[3]....
        /*0088*/ 	.word	0xffffffff


	//   ....[4]....
        /*008c*/ 	.word	0xffffffff


	//   ....[5]....
        /*0090*/ 	.word	0xffffffff


	//   ....[6]....
        /*0094*/ 	.word	0xffffffff


	//   ....[7]....
        /*0098*/ 	.word	0xffffffff


	//   ....[8]....
        /*009c*/ 	.word	0xffffffff


	//   ....[9]....
        /*00a0*/ 	.word	0xffffffff


	//   ....[10]....
        /*00a4*/ 	.word	0xffffffff


	//   ....[11]....
        /*00a8*/ 	.word	0xffffffff


	//   ....[12]....
        /*00ac*/ 	.word	0xffffffff


	//   ....[13]....
        /*00b0*/ 	.word	0xffffffff


	//----- nvinfo : EIATTR_COOP_GROUP_INSTR_OFFSETS
	.align		4
.L_41:
        /*00b4*/ 	.byte	0x04, 0x28
        /*00b6*/ 	.short	(.L_43 - .L_42)


	//   ....[0]....
.L_42:
        /*00b8*/ 	.word	0x000000b0


	//   ....[1]....
        /*00bc*/ 	.word	0x00000580


	//   ....[2]....
        /*00c0*/ 	.word	0x00000760


	//   ....[3]....
        /*00c4*/ 	.word	0x000008f0


	//   ....[4]....
        /*00c8*/ 	.word	0x000009e0


	//   ....[5]....
        /*00cc*/ 	.word	0x00000b40


	//   ....[6]....
        /*00d0*/ 	.word	0x00000c90


	//   ....[7]....
        /*00d4*/ 	.word	0x00000ed0


	//   ....[8]....
        /*00d8*/ 	.word	0x00002440


	//   ....[9]....
        /*00dc*/ 	.word	0x000034a0


	//   ....[10]....
        /*00e0*/ 	.word	0x00003970


	//   ....[11]....
        /*00e4*/ 	.word	0x000039a0


	//   ....[12]....
        /*00e8*/ 	.word	0x00004790


	//   ....[13]....
        /*00ec*/ 	.word	0x000049a0


	//----- nvinfo : EIATTR_VRC_CTA_INIT_COUNT
	.align		4
.L_43:
        /*00f0*/ 	.byte	0x02, 0x4a
        /*00f2*/ 	.byte	0x80
	.zero		1


	//----- nvinfo : EIATTR_SYSCALL_OFFSETS
	.align		4
        /*00f4*/ 	.byte	0x04, 0x46
        /*00f6*/ 	.short	(.L_45 - .L_44)


	//   ....[0]....
.L_44:
        /*00f8*/ 	.word	0x00006610


	//   ....[1]....
        /*00fc*/ 	.word	0x00006700


	//   ....[2]....
        /*0100*/ 	.word	0x00006ed0


	//   ....[3]....
        /*0104*/ 	.word	0x00007b50


	//   ....[4]....
        /*0108*/ 	.word	0x000087b0


	//   ....[5]....
        /*010c*/ 	.word	0x00009410


	//----- nvinfo : EIATTR_MBARRIER_INSTR_OFFSETS
	.align		4
.L_45:
        /*0110*/ 	.byte	0x04, 0x39
        /*0112*/ 	.short	(.L_47 - .L_46)


	//   ....[0]....
.L_46:
        /*0114*/ 	.word	0x00000670
        /*0118*/ 	.word	0x000000ff
        /*011c*/ 	.word	0x00000000
        /*0120*/ 	.short	0x0100
        /*0122*/ 	.byte	0x04
	.zero		1


	//   ....[1]....
        /*0124*/ 	.word	0x00000680
        /*0128*/ 	.word	0x000000ff
        /*012c*/ 	.word	0x00000038
        /*0130*/ 	.short	0x0100
        /*0132*/ 	.byte	0x04
	.zero		1


	//   ....[2]....
        /*0134*/ 	.word	0x00000690
        /*0138*/ 	.word	0x000000ff
        /*013c*/ 	.word	0x00000008
        /*0140*/ 	.short	0x0100
        /*0142*/ 	.byte	0x04
	.zero		1


	//   ....[3]....
        /*0144*/ 	.word	0x000006a0
        /*0148*/ 	.word	0x000000ff
        /*014c*/ 	.word	0x00000040
        /*0150*/ 	.short	0x0100
        /*0152*/ 	.byte	0x04
	.zero		1


	//   ....[4]....
        /*0154*/ 	.word	0x000006b0
        /*0158*/ 	.word	0x000000ff
        /*015c*/ 	.word	0x00000010
        /*0160*/ 	.short	0x0100
        /*0162*/ 	.byte	0x04
	.zero		1


	//   ....[5]....
        /*0164*/ 	.word	0x000006c0
        /*0168*/ 	.word	0x000000ff
        /*016c*/ 	.word	0x00000048
        /*0170*/ 	.short	0x0100
        /*0172*/ 	.byte	0x04
	.zero		1


	//   ....[6]....
        /*0174*/ 	.word	0x000006d0
        /*0178*/ 	.word	0x000000ff
        /*017c*/ 	.word	0x00000018
        /*0180*/ 	.short	0x0100
        /*0182*/ 	.byte	0x04
	.zero		1


	//   ....[7]....
        /*0184*/ 	.word	0x000006e0
        /*0188*/ 	.word	0x000000ff
        /*018c*/ 	.word	0x00000050
        /*0190*/ 	.short	0x0100
        /*0192*/ 	.byte	0x04
	.zero		1


	//   ....[8]....
        /*0194*/ 	.word	0x000006f0
        /*0198*/ 	.word	0x000000ff
        /*019c*/ 	.word	0x00000020
        /*01a0*/ 	.short	0x0100
        /*01a2*/ 	.byte	0x04
	.zero		1


	//   ....[9]....
        /*01a4*/ 	.word	0x00000700
        /*01a8*/ 	.word	0x000000ff
        /*01ac*/ 	.word	0x00000058
        /*01b0*/ 	.short	0x0100
        /*01b2*/ 	.byte	0x04
	.zero		1


	//   ....[10]....
        /*01b4*/ 	.word	0x00000710
        /*01b8*/ 	.word	0x000000ff
        /*01bc*/ 	.word	0x00000028
        /*01c0*/ 	.short	0x0100
        /*01c2*/ 	.byte	0x04
	.zero		1


	//   ....[11]....
        /*01c4*/ 	.word	0x00000720
        /*01c8*/ 	.word	0x000000ff
        /*01cc*/ 	.word	0x00000060
        /*01d0*/ 	.short	0x0100
        /*01d2*/ 	.byte	0x04
	.zero		1


	//   ....[12]....
        /*01d4*/ 	.word	0x00000730
        /*01d8*/ 	.word	0x000000ff
        /*01dc*/ 	.word	0x00000030
        /*01e0*/ 	.short	0x0100
        /*01e2*/ 	.byte	0x04
	.zero		1


	//   ....[13]....
        /*01e4*/ 	.word	0x00000740
        /*01e8*/ 	.word	0x000000ff
        /*01ec*/ 	.word	0x00000068
        /*01f0*/ 	.short	0x0100
        /*01f2*/ 	.byte	0x04
	.zero		1


	//   ....[14]....
        /*01f4*/ 	.word	0x00000860
        /*01f8*/ 	.word	0x000000ff
        /*01fc*/ 	.word	0x00000070
        /*0200*/ 	.short	0x0100
        /*0202*/ 	.byte	0x04
	.zero		1


	//   ....[15]....
        /*0204*/ 	.word	0x00000870
        /*0208*/ 	.word	0x000000ff
        /*020c*/ 	.word	0x00000090
        /*0210*/ 	.short	0x0100
        /*0212*/ 	.byte	0x04
	.zero		1


	//   ....[16]....
        /*0214*/ 	.word	0x00000880
        /*0218*/ 	.word	0x000000ff
        /*021c*/ 	.word	0x00000078
        /*0220*/ 	.short	0x0100
        /*0222*/ 	.byte	0x04
	.zero		1


	//   ....[17]....
        /*0224*/ 	.word	0x00000890
        /*0228*/ 	.word	0x000000ff
        /*022c*/ 	.word	0x00000098
        /*0230*/ 	.short	0x0100
        /*0232*/ 	.byte	0x04
	.zero		1


	//   ....[18]....
        /*0234*/ 	.word	0x000008a0
        /*0238*/ 	.word	0x000000ff
        /*023c*/ 	.word	0x00000080
        /*0240*/ 	.short	0x0100
        /*0242*/ 	.byte	0x04
	.zero		1


	//   ....[19]....
        /*0244*/ 	.word	0x000008b0
        /*0248*/ 	.word	0x000000ff
        /*024c*/ 	.word	0x000000a0
        /*0250*/ 	.short	0x0100
        /*0252*/ 	.byte	0x04
	.zero		1


	//   ....[20]....
        /*0254*/ 	.word	0x000008c0
        /*0258*/ 	.word	0x000000ff
        /*025c*/ 	.word	0x00000088
        /*0260*/ 	.short	0x0100
        /*0262*/ 	.byte	0x04
	.zero		1


	//   ....[21]....
        /*0264*/ 	.word	0x000008d0
        /*0268*/ 	.word	0x000000ff
        /*026c*/ 	.word	0x000000a8
        /*0270*/ 	.short	0x0100
        /*0272*/ 	.byte	0x04
	.zero		1


	//   ....[22]....
        /*0274*/ 	.word	0x000009b0
        /*0278*/ 	.word	0x000000ff
        /*027c*/ 	.word	0x000000b0
        /*0280*/ 	.short	0x0100
        /*0282*/ 	.byte	0x06
	.zero		1


	//   ....[23]....
        /*0284*/ 	.word	0x000009c0
        /*0288*/ 	.word	0x000000ff
        /*028c*/ 	.word	0x000000b8
        /*0290*/ 	.short	0x0100
        /*0292*/ 	.byte	0x06
	.zero		1


	//   ....[24]....
        /*0294*/ 	.word	0x00000af0
        /*0298*/ 	.word	0x000000ff
        /*029c*/ 	.word	0x000000c0
        /*02a0*/ 	.short	0x0100
        /*02a2*/ 	.byte	0x06
	.zero		1


	//   ....[25]....
        /*02a4*/ 	.word	0x00000b00
        /*02a8*/ 	.word	0x000000ff
        /*02ac*/ 	.word	0x000000d0
        /*02b0*/ 	.short	0x0100
        /*02b2*/ 	.byte	0x06
	.zero		1


	//   ....[26]....
        /*02b4*/ 	.word	0x00000b10
        /*02b8*/ 	.word	0x000000ff
        /*02bc*/ 	.word	0x000000c8
        /*02c0*/ 	.short	0x0100
        /*02c2*/ 	.byte	0x06
	.zero		1


	//   ....[27]....
        /*02c4*/ 	.word	0x00000b20
        /*02c8*/ 	.word	0x000000ff
        /*02cc*/ 	.word	0x000000d8
        /*02d0*/ 	.short	0x0100
        /*02d2*/ 	.byte	0x06
	.zero		1


	//   ....[28]....
        /*02d4*/ 	.word	0x00000c40
        /*02d8*/ 	.word	0x000000ff
        /*02dc*/ 	.word	0x000000e0
        /*02e0*/ 	.short	0x0100
        /*02e2*/ 	.byte	0x04
	.zero		1


	//   ....[29]....
        /*02e4*/ 	.word	0x00000c50
        /*02e8*/ 	.word	0x000000ff
        /*02ec*/ 	.word	0x000000f0
        /*02f0*/ 	.short	0x0100
        /*02f2*/ 	.byte	0x04
	.zero		1


	//   ....[30]....
        /*02f4*/ 	.word	0x00000c60
        /*02f8*/ 	.word	0x000000ff
        /*02fc*/ 	.word	0x000000e8
        /*0300*/ 	.short	0x0100
        /*0302*/ 	.byte	0x04
	.zero		1


	//   ....[31]....
        /*0304*/ 	.word	0x00000c70
        /*0308*/ 	.word	0x000000ff
        /*030c*/ 	.word	0x000000f8
        /*0310*/ 	.short	0x0100
        /*0312*/ 	.byte	0x04
	.zero		1


	//   ....[32]....
        /*0314*/ 	.word	0x00000d60
        /*0318*/ 	.word	0x000000ff
        /*031c*/ 	.word	0x00000100
        /*0320*/ 	.short	0x0100
        /*0322*/ 	.byte	0x04
	.zero		1


	//   ....[33]....
        /*0324*/ 	.word	0x00000d70
        /*0328*/ 	.word	0x000000ff
        /*032c*/ 	.word	0x00000110
        /*0330*/ 	.short	0x0100
        /*0332*/ 	.byte	0x04
	.zero		1


	//   ....[34]....
        /*0334*/ 	.word	0x00000d80
        /*0338*/ 	.word	0x000000ff
        /*033c*/ 	.word	0x00000108
        /*0340*/ 	.short	0x0100
        /*0342*/ 	.byte	0x04
	.zero		1


	//   ....[35]....
        /*0344*/ 	.word	0x00000d90
        /*0348*/ 	.word	0x000000ff
        /*034c*/ 	.word	0x00000118
        /*0350*/ 	.short	0x0100
        /*0352*/ 	.byte	0x04
	.zero		1


	//   ....[36]....
        /*0354*/ 	.word	0x00000e90
        /*0358*/ 	.word	0x000000ff
        /*035c*/ 	.word	0x00000120
        /*0360*/ 	.short	0x0100
        /*0362*/ 	.byte	0x06
	.zero		1


	//   ....[37]....
        /*0364*/ 	.word	0x00001980
        /*0368*/ 	.word	0x00000003
        /*036c*/ 	.word	0x00000110
        /*0370*/ 	.short	0x010a
        /*0372*/ 	.byte	0xff
	.zero		1


	//   ....[38]....
        /*0374*/ 	.word	0x000019b0
        /*0378*/ 	.word	0x00000003
        /*037c*/ 	.word	0x00000100
        /*0380*/ 	.short	0x0101
        /*0382*/ 	.byte	0xff
	.zero		1


	//   ....[39]....
        /*0384*/ 	.word	0x00001a70
        /*0388*/ 	.word	0x000000ff
        /*038c*/ 	.word	0x00000038
        /*0390*/ 	.short	0x010a
        /*0392*/ 	.byte	0x04
	.zero		1


	//   ....[40]....
        /*0394*/ 	.word	0x00001b80
        /*0398*/ 	.word	0x000000ff
        /*039c*/ 	.word	0x00000038
        /*03a0*/ 	.short	0x010a
        /*03a2*/ 	.byte	0x06
	.zero		1


	//   ....[41]....
        /*03a4*/ 	.word	0x00001cf0
        /*03a8*/ 	.word	0x000000ff
        /*03ac*/ 	.word	0x00000038
        /*03b0*/ 	.short	0x010a
        /*03b2*/ 	.byte	0x07
	.zero		1


	//   ....[42]....
        /*03b4*/ 	.word	0x00001fa0
        /*03b8*/ 	.word	0x000000ff
        /*03bc*/ 	.word	0x000000b8
        /*03c0*/ 	.short	0x0101
        /*03c2*/ 	.byte	0x05
	.zero		1


	//   ....[43]....
        /*03c4*/ 	.word	0x00001fc0
        /*03c8*/ 	.word	0x000000ff
        /*03cc*/ 	.word	0x00000038
        /*03d0*/ 	.short	0x010a
        /*03d2*/ 	.byte	0x04
	.zero		1


	//   ....[44]....
        /*03d4*/ 	.word	0x00002040
        /*03d8*/ 	.word	0x000000ff
        /*03dc*/ 	.word	0x00000038
        /*03e0*/ 	.short	0x010a
        /*03e2*/ 	.byte	0x07
	.zero		1


	//   ....[45]....
        /*03e4*/ 	.word	0x00002180
        /*03e8*/ 	.word	0x000000ff
        /*03ec*/ 	.word	0x00000038
        /*03f0*/ 	.short	0x010a
        /*03f2*/ 	.byte	0x04
	.zero		1


	//   ....[46]....
        /*03f4*/ 	.word	0x00002470
        /*03f8*/ 	.word	0x00000003
        /*03fc*/ 	.word	0x000000c0
        /*0400*/ 	.short	0x010a
        /*0402*/ 	.byte	0xff
	.zero		1


	//   ....[47]....
        /*0404*/ 	.word	0x000025c0
        /*0408*/ 	.word	0x00000000
        /*040c*/ 	.word	0x00000000
        /*0410*/ 	.short	0x0101
        /*0412*/ 	.byte	0xff
	.zero		1


	//   ....[48]....
        /*0414*/ 	.word	0x00002b70
        /*0418*/ 	.word	0x000000ff
        /*041c*/ 	.word	0x00000000
        /*0420*/ 	.short	0x010a
        /*0422*/ 	.byte	0x04
	.zero		1


	//   ....[49]....
        /*0424*/ 	.word	0x00002c00
        /*0428*/ 	.word	0x000000ff
        /*042c*/ 	.word	0x00000000
        /*0430*/ 	.short	0x010a
        /*0432*/ 	.byte	0x05
	.zero		1


	//   ....[50]....
        /*0434*/ 	.word	0x00002c90
        /*0438*/ 	.word	0x000000ff
        /*043c*/ 	.word	0x00000000
        /*0440*/ 	.short	0x010a
        /*0442*/ 	.byte	0x05
	.zero		1


	//   ....[51]....
        /*0444*/ 	.word	0x00002d20
        /*0448*/ 	.word	0x000000ff
        /*044c*/ 	.word	0x00000000
        /*0450*/ 	.short	0x010a
        /*0452*/ 	.byte	0x05
	.zero		1


	//   ....[52]....
        /*0454*/ 	.word	0x00002db0
        /*0458*/ 	.word	0x000000ff
        /*045c*/ 	.word	0x00000000
        /*0460*/ 	.short	0x010a
        /*0462*/ 	.byte	0x05
	.zero		1


	//   ....[53]....
        /*0464*/ 	.word	0x00002e40
        /*0468*/ 	.word	0x000000ff
        /*046c*/ 	.word	0x00000000
        /*0470*/ 	.short	0x010a
        /*0472*/ 	.byte	0x05
	.zero		1


	//   ....[54]....
        /*0474*/ 	.word	0x00002ee0
        /*0478*/ 	.word	0x00000000
        /*047c*/ 	.word	0x00000000
        /*0480*/ 	.short	0x010a
        /*0482*/ 	.byte	0xff
	.zero		1


	//   ....[55]....
        /*0484*/ 	.word	0x00003000
        /*0488*/ 	.word	0x00000002
        /*048c*/ 	.word	0x00000100
        /*0490*/ 	.short	0x010a
        /*0492*/ 	.byte	0xff
	.zero		1


	//   ....[56]....
        /*0494*/ 	.word	0x00003060
        /*0498*/ 	.word	0x00000004
        /*049c*/ 	.word	0x00000000
        /*04a0*/ 	.short	0x0101
        /*04a2*/ 	.byte	0xff
	.zero		1


	//   ....[57]....
        /*04a4*/ 	.word	0x00003080
        /*04a8*/ 	.word	0x000000ff
        /*04ac*/ 	.word	0x000000d0
        /*04b0*/ 	.short	0x010a
        /*04b2*/ 	.byte	0x04
	.zero		1


	//   ....[58]....
        /*04b4*/ 	.word	0x000031a0
        /*04b8*/ 	.word	0x00000002
        /*04bc*/ 	.word	0x000000c0
        /*04c0*/ 	.short	0x010a
        /*04c2*/ 	.byte	0xff
	.zero		1


	//   ....[59]....
        /*04c4*/ 	.word	0x000032b0
        /*04c8*/ 	.word	0x00000002
        /*04cc*/ 	.word	0x00000000
        /*04d0*/ 	.short	0x0101
        /*04d2*/ 	.byte	0xff
	.zero		1


	//   ....[60]....
        /*04d4*/ 	.word	0x00003340
        /*04d8*/ 	.word	0x000000ff
        /*04dc*/ 	.word	0x000000d0
        /*04e0*/ 	.short	0x0106
        /*04e2*/ 	.byte	0x04
	.zero		1


	//   ....[61]....
        /*04e4*/ 	.word	0x00003360
        /*04e8*/ 	.word	0x000000ff
        /*04ec*/ 	.word	0x000000d0
        /*04f0*/ 	.short	0x010a
        /*04f2*/ 	.byte	0x04
	.zero		1


	//   ....[62]....
        /*04f4*/ 	.word	0x000033f0
        /*04f8*/ 	.word	0x000000ff
        /*04fc*/ 	.word	0x000000d0
        /*0500*/ 	.short	0x0106
        /*0502*/ 	.byte	0x07
	.zero		1


	//   ....[63]....
        /*0504*/ 	.word	0x00003430
        /*0508*/ 	.word	0x00000000
        /*050c*/ 	.word	0x000000d0
        /*0510*/ 	.short	0x010a
        /*0512*/ 	.byte	0xff
	.zero		1


	//   ....[64]....
        /*0514*/ 	.word	0x00003670
        /*0518*/ 	.word	0x000000ff
        /*051c*/ 	.word	0x00000008
        /*0520*/ 	.short	0x010a
        /*0522*/ 	.byte	0x05
	.zero		1


	//   ....[65]....
        /*0524*/ 	.word	0x00003690
        /*0528*/ 	.word	0x000000ff
        /*052c*/ 	.word	0x00000008
        /*0530*/ 	.short	0x010a
        /*0532*/ 	.byte	0x05
	.zero		1


	//   ....[66]....
        /*0534*/ 	.word	0x00003820
        /*0538*/ 	.word	0x000000ff
        /*053c*/ 	.word	0x00000008
        /*0540*/ 	.short	0x010a
        /*0542*/ 	.byte	0x05
	.zero		1


	//   ....[67]....
        /*0544*/ 	.word	0x00003840
        /*0548*/ 	.word	0x000000ff
        /*054c*/ 	.word	0x00000008
        /*0550*/ 	.short	0x010a
        /*0552*/ 	.byte	0x05
	.zero		1


	//   ....[68]....
        /*0554*/ 	.word	0x00003900
        /*0558*/ 	.word	0x000000ff
        /*055c*/ 	.word	0x00000000
        /*0560*/ 	.short	0x0101
        /*0562*/ 	.byte	0x04
	.zero		1


	//   ....[69]....
        /*0564*/ 	.word	0x00003ec0
        /*0568*/ 	.word	0x00000000
        /*056c*/ 	.word	0x000000c0
        /*0570*/ 	.short	0x010a
        /*0572*/ 	.byte	0xff
	.zero		1


	//   ....[70]....
        /*0574*/ 	.word	0x00003f80
        /*0578*/ 	.word	0x00000000
        /*057c*/ 	.word	0x00000000
        /*0580*/ 	.short	0x0101
        /*0582*/ 	.byte	0xff
	.zero		1


	//   ....[71]....
        /*0584*/ 	.word	0x00004040
        /*0588*/ 	.word	0x000000ff
        /*058c*/ 	.word	0x00000000
        /*0590*/ 	.short	0x010a
        /*0592*/ 	.byte	0x04
	.zero		1


	//   ....[72]....
        /*0594*/ 	.word	0x00004050
        /*0598*/ 	.word	0x000000ff
        /*059c*/ 	.word	0x000000f0
        /*05a0*/ 	.short	0x010a
        /*05a2*/ 	.byte	0x38
	.zero		1


	//   ....[73]....
        /*05a4*/ 	.word	0x00004100
        /*05a8*/ 	.word	0x000000ff
        /*05ac*/ 	.word	0x00000000
        /*05b0*/ 	.short	0x010a
        /*05b2*/ 	.byte	0x07
	.zero		1


	//   ....[74]....
        /*05b4*/ 	.word	0x00004230
        /*05b8*/ 	.word	0x000000ff
        /*05bc*/ 	.word	0x00000000
        /*05c0*/ 	.short	0x010a
        /*05c2*/ 	.byte	0x04
	.zero		1


	//   ....[75]....
        /*05c4*/ 	.word	0x000045a0
        /*05c8*/ 	.word	0x000000ff
        /*05cc*/ 	.word	0x00000000
        /*05d0*/ 	.short	0x010a
        /*05d2*/ 	.byte	0x04
	.zero		1


	//   ....[76]....
        /*05d4*/ 	.word	0x00004640
        /*05d8*/ 	.word	0x00000000
        /*05dc*/ 	.word	0x00000000
        /*05e0*/ 	.short	0x010a
        /*05e2*/ 	.byte	0xff
	.zero		1


	//   ....[77]....
        /*05e4*/ 	.word	0x00004680
        /*05e8*/ 	.word	0x00000000
        /*05ec*/ 	.word	0x00000000
        /*05f0*/ 	.short	0x010a
        /*05f2*/ 	.byte	0xff
	.zero		1


	//   ....[78]....
        /*05f4*/ 	.word	0x000046f0
        /*05f8*/ 	.word	0x000000ff
        /*05fc*/ 	.word	0x00000000
        /*0600*/ 	.short	0x0101
        /*0602*/ 	.byte	0x04
	.zero		1


	//   ....[79]....
        /*0604*/ 	.word	0x00004730
        /*0608*/ 	.word	0x000000ff
        /*060c*/ 	.word	0x00000120
        /*0610*/ 	.short	0x010a
        /*0612*/ 	.byte	0x1f
	.zero		1


	//   ....[80]....
        /*0614*/ 	.word	0x00004780
        /*0618*/ 	.word	0x000000ff
        /*061c*/ 	.word	0x00000000
        /*0620*/ 	.short	0x0101
        /*0622*/ 	.byte	0x04
	.zero		1


	//   ....[81]....
        /*0624*/ 	.word	0x00004c60
        /*0628*/ 	.word	0x00000008
        /*062c*/ 	.word	0x000000c0
        /*0630*/ 	.short	0x010a
        /*0632*/ 	.byte	0xff
	.zero		1


	//   ....[82]....
        /*0634*/ 	.word	0x00004dd0
        /*0638*/ 	.word	0x00000000
        /*063c*/ 	.word	0x00000000
        /*0640*/ 	.short	0x0101
        /*0642*/ 	.byte	0xff
	.zero		1


	//   ....[83]....
        /*0644*/ 	.word	0x000052b0
        /*0648*/ 	.word	0x000000ff
        /*064c*/ 	.word	0x000000b8
        /*0650*/ 	.short	0x010a
        /*0652*/ 	.byte	0x15
	.zero		1


	//   ....[84]....
        /*0654*/ 	.word	0x00005440
        /*0658*/ 	.word	0x000000ff
        /*065c*/ 	.word	0x00000090
        /*0660*/ 	.short	0x010a
        /*0662*/ 	.byte	0x15
	.zero		1


	//   ....[85]....
        /*0664*/ 	.word	0x000055a0
        /*0668*/ 	.word	0x000000ff
        /*066c*/ 	.word	0x00000070
        /*0670*/ 	.short	0x010b
        /*0672*/ 	.byte	0x15
	.zero		1


	//   ....[86]....
        /*0674*/ 	.word	0x000055c0
        /*0678*/ 	.word	0x000000ff
        /*067c*/ 	.word	0x00000000
        /*0680*/ 	.short	0x0101
        /*0682*/ 	.byte	0x04
	.zero		1


	//   ....[87]....
        /*0684*/ 	.word	0x000055d0
        /*0688*/ 	.word	0x000000ff
        /*068c*/ 	.word	0x00000098
        /*0690*/ 	.short	0x010a
        /*0692*/ 	.byte	0x15
	.zero		1


	//   ....[88]....
        /*0694*/ 	.word	0x00005720
        /*0698*/ 	.word	0x000000ff
        /*069c*/ 	.word	0x00000078
        /*06a0*/ 	.short	0x010b
        /*06a2*/ 	.byte	0x15
	.zero		1


	//   ....[89]....
        /*06a4*/ 	.word	0x00005740
        /*06a8*/ 	.word	0x000000ff
        /*06ac*/ 	.word	0x00000000
        /*06b0*/ 	.short	0x0101
        /*06b2*/ 	.byte	0x04
	.zero		1


	//   ....[90]....
        /*06b4*/ 	.word	0x00005750
        /*06b8*/ 	.word	0x000000ff
        /*06bc*/ 	.word	0x000000a0
        /*06c0*/ 	.short	0x010a
        /*06c2*/ 	.byte	0x15
	.zero		1


	//   ....[91]....
        /*06c4*/ 	.word	0x000058b0
        /*06c8*/ 	.word	0x000000ff
        /*06cc*/ 	.word	0x00000080
        /*06d0*/ 	.short	0x010b
        /*06d2*/ 	.byte	0x15
	.zero		1


	//   ....[92]....
        /*06d4*/ 	.word	0x000058d0
        /*06d8*/ 	.word	0x000000ff
        /*06dc*/ 	.word	0x00000000
        /*06e0*/ 	.short	0x0101
        /*06e2*/ 	.byte	0x04
	.zero		1


	//   ....[93]....
        /*06e4*/ 	.word	0x000058e0
        /*06e8*/ 	.word	0x000000ff
        /*06ec*/ 	.word	0x000000a8
        /*06f0*/ 	.short	0x010a
        /*06f2*/ 	.byte	0x15
	.zero		1


	//   ....[94]....
        /*06f4*/ 	.word	0x00005ac0
        /*06f8*/ 	.word	0x000000ff
        /*06fc*/ 	.word	0x00000088
        /*0700*/ 	.short	0x010b
        /*0702*/ 	.byte	0x15
	.zero		1


	//   ....[95]....
        /*0704*/ 	.word	0x00005ad0
        /*0708*/ 	.word	0x000000ff
        /*070c*/ 	.word	0x00000000
        /*0710*/ 	.short	0x0101
        /*0712*/ 	.byte	0x2b
	.zero		1


	//   ....[96]....
        /*0714*/ 	.word	0x00005b10
        /*0718*/ 	.word	0x000000ff
        /*071c*/ 	.word	0x00000090
        /*0720*/ 	.short	0x010a
        /*0722*/ 	.byte	0x15
	.zero		1


	//   ....[97]....
        /*0724*/ 	.word	0x00005b30
        /*0728*/ 	.word	0x000000ff
        /*072c*/ 	.word	0x00000098
        /*0730*/ 	.short	0x010a
        /*0732*/ 	.byte	0x15
	.zero		1


	//   ....[98]....
        /*0734*/ 	.word	0x00005b50
        /*0738*/ 	.word	0x000000ff
        /*073c*/ 	.word	0x000000a0
        /*0740*/ 	.short	0x010a
        /*0742*/ 	.byte	0x15
	.zero		1


	//   ....[99]....
        /*0744*/ 	.word	0x00005b90
        /*0748*/ 	.word	0x00000000
        /*074c*/ 	.word	0x000000a8
        /*0750*/ 	.short	0x010a
        /*0752*/ 	.byte	0xff
	.zero		1


	//   ....[100]....
        /*0754*/ 	.word	0x00005ea0
        /*0758*/ 	.word	0x00000003
        /*075c*/ 	.word	0x000000c0
        /*0760*/ 	.short	0x010a
        /*0762*/ 	.byte	0xff
	.zero		1


	//   ....[101]....
        /*0764*/ 	.word	0x00006020
        /*0768*/ 	.word	0x00000000
        /*076c*/ 	.word	0x00000000
        /*0770*/ 	.short	0x0101
        /*0772*/ 	.byte	0xff
	.zero		1


	//   ....[102]....
        /*0774*/ 	.word	0x00006b90
        /*0778*/ 	.word	0x000000ff
        /*077c*/ 	.word	0x00000070
        /*0780*/ 	.short	0x010a
        /*0782*/ 	.byte	0x2b
	.zero		1


	//   ....[103]....
        /*0784*/ 	.word	0x00006bd0
        /*0788*/ 	.word	0x00000063
        /*078c*/ 	.word	0x000000e0
        /*0790*/ 	.short	0x010a
        /*0792*/ 	.byte	0xff
	.zero		1


	//   ....[104]....
        /*0794*/ 	.word	0x00006cc0
        /*0798*/ 	.word	0x000000ff
        /*079c*/ 	.word	0x00000070
        /*07a0*/ 	.short	0x010a
        /*07a2*/ 	.byte	0x2b
	.zero		1


	//   ....[105]....
        /*07a4*/ 	.word	0x00006db0
        /*07a8*/ 	.word	0x00000063
        /*07ac*/ 	.word	0x000000e0
        /*07b0*/ 	.short	0x010a
        /*07b2*/ 	.byte	0xff
	.zero		1


	//   ....[106]....
        /*07b4*/ 	.word	0x00007880
        /*07b8*/ 	.word	0x00000000
        /*07bc*/ 	.word	0x00000000
        /*07c0*/ 	.short	0x0101
        /*07c2*/ 	.byte	0xff
	.zero		1


	//   ....[107]....
        /*07c4*/ 	.word	0x00007890
        /*07c8*/ 	.word	0x00000003
        /*07cc*/ 	.word	0x00000070
        /*07d0*/ 	.short	0x010a
        /*07d2*/ 	.byte	0xff
	.zero		1


	//   ....[108]....
        /*07d4*/ 	.word	0x00007970
        /*07d8*/ 	.word	0x00000003
        /*07dc*/ 	.word	0x00000070
        /*07e0*/ 	.short	0x010a
        /*07e2*/ 	.byte	0xff
	.zero		1


	//   ....[109]....
        /*07e4*/ 	.word	0x000084e0
        /*07e8*/ 	.word	0x0000003d
        /*07ec*/ 	.word	0x00000000
        /*07f0*/ 	.short	0x0101
        /*07f2*/ 	.byte	0xff
	.zero		1


	//   ....[110]....
        /*07f4*/ 	.word	0x00008500
        /*07f8*/ 	.word	0x0000003e
        /*07fc*/ 	.word	0x00000070
        /*0800*/ 	.short	0x010a
        /*0802*/ 	.byte	0xff
	.zero		1


	//   ....[111]....
        /*0804*/ 	.word	0x000085d0
        /*0808*/ 	.word	0x0000003e
        /*080c*/ 	.word	0x00000070
        /*0810*/ 	.short	0x010a
        /*0812*/ 	.byte	0xff
	.zero		1


	//   ....[112]....
        /*0814*/ 	.word	0x00009140
        /*0818*/ 	.word	0x0000003d
        /*081c*/ 	.word	0x00000000
        /*0820*/ 	.short	0x0101
        /*0822*/ 	.byte	0xff
	.zero		1


	//   ....[113]....
        /*0824*/ 	.word	0x00009160
        /*0828*/ 	.word	0x0000003e
        /*082c*/ 	.word	0x00000070
        /*0830*/ 	.short	0x010a
        /*0832*/ 	.byte	0xff
	.zero		1


	//   ....[114]....
        /*0834*/ 	.word	0x00009230
        /*0838*/ 	.word	0x0000003e
        /*083c*/ 	.word	0x00000070
        /*0840*/ 	.short	0x010a
        /*0842*/ 	.byte	0xff
	.zero		1


	//   ....[115]....
        /*0844*/ 	.word	0x00009620
        /*0848*/ 	.word	0x00000063
        /*084c*/ 	.word	0x00000000
        /*0850*/ 	.short	0x0101
        /*0852*/ 	.byte	0xff
	.zero		1


	//   ....[116]....
        /*0854*/ 	.word	0x00009df0
        /*0858*/ 	.word	0x00000002
        /*085c*/ 	.word	0x00000000
        /*0860*/ 	.short	0x0101
        /*0862*/ 	.byte	0xff
	.zero		1


	//   ....[117]....
        /*0864*/ 	.word	0x0000a080
        /*0868*/ 	.word	0x000000ff
        /*086c*/ 	.word	0x00000000
        /*0870*/ 	.short	0x0101
        /*0872*/ 	.byte	0x04
	.zero		1


	//   ....[118]....
        /*0874*/ 	.word	0x0000a0a0
        /*0878*/ 	.word	0x00000003
        /*087c*/ 	.word	0x00000110
        /*0880*/ 	.short	0x010a
        /*0882*/ 	.byte	0xff
	.zero		1


	//   ....[119]....
        /*0884*/ 	.word	0x0000a100
        /*0888*/ 	.word	0x00000000
        /*088c*/ 	.word	0x00000038
        /*0890*/ 	.short	0x010a
        /*0892*/ 	.byte	0xff
	.zero		1


	//   ....[120]....
        /*0894*/ 	.word	0x0000a160
        /*0898*/ 	.word	0x00000000
        /*089c*/ 	.word	0x00000038
        /*08a0*/ 	.short	0x010a
        /*08a2*/ 	.byte	0xff
	.zero		1


	//   ....[121]....
        /*08a4*/ 	.word	0x0000a1b0
        /*08a8*/ 	.word	0x00000003
        /*08ac*/ 	.word	0x000000c0
        /*08b0*/ 	.short	0x010a
        /*08b2*/ 	.byte	0xff
	.zero		1


	//   ....[122]....
        /*08b4*/ 	.word	0x0000a210
        /*08b8*/ 	.word	0x00000000
        /*08bc*/ 	.word	0x00000000
        /*08c0*/ 	.short	0x010a
        /*08c2*/ 	.byte	0xff
	.zero		1


	//   ....[123]....
        /*08c4*/ 	.word	0x0000a270
        /*08c8*/ 	.word	0x00000000
        /*08cc*/ 	.word	0x00000000
        /*08d0*/ 	.short	0x010a
        /*08d2*/ 	.byte	0xff
	.zero		1


	//   ....[124]....
        /*08d4*/ 	.word	0x0000a2d0
        /*08d8*/ 	.word	0x00000000
        /*08dc*/ 	.word	0x00000000
        /*08e0*/ 	.short	0x010a
        /*08e2*/ 	.byte	0xff
	.zero		1


	//   ....[125]....
        /*08e4*/ 	.word	0x0000a330
        /*08e8*/ 	.word	0x00000000
        /*08ec*/ 	.word	0x00000000
        /*08f0*/ 	.short	0x010a
        /*08f2*/ 	.byte	0xff
	.zero		1


	//   ....[126]....
        /*08f4*/ 	.word	0x0000a390
        /*08f8*/ 	.word	0x00000000
        /*08fc*/ 	.word	0x00000000
        /*0900*/ 	.short	0x010a
        /*0902*/ 	.byte	0xff
	.zero		1


	//   ....[127]....
        /*0904*/ 	.word	0x0000a3f0
        /*0908*/ 	.word	0x00000000
        /*090c*/ 	.word	0x00000000
        /*0910*/ 	.short	0x010a
        /*0912*/ 	.byte	0xff
	.zero		1


	//   ....[128]....
        /*0914*/ 	.word	0x0000a440
        /*0918*/ 	.word	0x00000002
        /*091c*/ 	.word	0x00000100
        /*0920*/ 	.short	0x010a
        /*0922*/ 	.byte	0xff
	.zero		1


	//   ....[129]....
        /*0924*/ 	.word	0x0000a4a0
        /*0928*/ 	.word	0x00000002
        /*092c*/ 	.word	0x000000d0
        /*0930*/ 	.short	0x010a
        /*0932*/ 	.byte	0xff
	.zero		1


	//   ....[130]....
        /*0934*/ 	.word	0x0000a4f0
        /*0938*/ 	.word	0x00000002
        /*093c*/ 	.word	0x000000c0
        /*0940*/ 	.short	0x010a
        /*0942*/ 	.byte	0xff
	.zero		1


	//   ....[131]....
        /*0944*/ 	.word	0x0000a550
        /*0948*/ 	.word	0x00000000
        /*094c*/ 	.word	0x000000d0
        /*0950*/ 	.short	0x010a
        /*0952*/ 	.byte	0xff
	.zero		1


	//   ....[132]....
        /*0954*/ 	.word	0x0000a5b0
        /*0958*/ 	.word	0x00000000
        /*095c*/ 	.word	0x00000008
        /*0960*/ 	.short	0x010a
        /*0962*/ 	.byte	0xff
	.zero		1


	//   ....[133]....
        /*0964*/ 	.word	0x0000a6a0
        /*0968*/ 	.word	0x00000000
        /*096c*/ 	.word	0x00000008
        /*0970*/ 	.short	0x010a
        /*0972*/ 	.byte	0xff
	.zero		1


	//   ....[134]....
        /*0974*/ 	.word	0x0000a6f0
        /*0978*/ 	.word	0x00000000
        /*097c*/ 	.word	0x000000c0
        /*0980*/ 	.short	0x010a
        /*0982*/ 	.byte	0xff
	.zero		1


	//   ....[135]....
        /*0984*/ 	.word	0x0000a750
        /*0988*/ 	.word	0x00000000
        /*098c*/ 	.word	0x000000f0
        /*0990*/ 	.short	0x010a
        /*0992*/ 	.byte	0xff
	.zero		1


	//   ....[136]....
        /*0994*/ 	.word	0x0000a7b0
        /*0998*/ 	.word	0x00000000
        /*099c*/ 	.word	0x00000000
        /*09a0*/ 	.short	0x010a
        /*09a2*/ 	.byte	0xff
	.zero		1


	//   ....[137]....
        /*09a4*/ 	.word	0x0000a810
        /*09a8*/ 	.word	0x00000000
        /*09ac*/ 	.word	0x00000000
        /*09b0*/ 	.short	0x010a
        /*09b2*/ 	.byte	0xff
	.zero		1


	//   ....[138]....
        /*09b4*/ 	.word	0x0000a870
        /*09b8*/ 	.word	0x00000000
        /*09bc*/ 	.word	0x00000120
        /*09c0*/ 	.short	0x010a
        /*09c2*/ 	.byte	0xff
	.zero		1


	//   ....[139]....
        /*09c4*/ 	.word	0x0000a8c0
        /*09c8*/ 	.word	0x00000008
        /*09cc*/ 	.word	0x000000c0
        /*09d0*/ 	.short	0x010a
        /*09d2*/ 	.byte	0xff
	.zero		1


	//   ....[140]....
        /*09d4*/ 	.word	0x0000a920
        /*09d8*/ 	.word	0x00000000
        /*09dc*/ 	.word	0x000000b8
        /*09e0*/ 	.short	0x010a
        /*09e2*/ 	.byte	0xff
	.zero		1


	//   ....[141]....
        /*09e4*/ 	.word	0x0000a980
        /*09e8*/ 	.word	0x00000005
        /*09ec*/ 	.word	0x00000090
        /*09f0*/ 	.short	0x010a
        /*09f2*/ 	.byte	0xff
	.zero		1


	//   ....[142]....
        /*09f4*/ 	.word	0x0000a9e0
        /*09f8*/ 	.word	0x00000005
        /*09fc*/ 	.word	0x00000098
        /*0a00*/ 	.short	0x010a
        /*0a02*/ 	.byte	0xff
	.zero		1


	//   ....[143]....
        /*0a04*/ 	.word	0x0000aa40
        /*0a08*/ 	.word	0x00000005
        /*0a0c*/ 	.word	0x000000a0
        /*0a10*/ 	.short	0x010a
        /*0a12*/ 	.byte	0xff
	.zero		1


	//   ....[144]....
        /*0a14*/ 	.word	0x0000aaa0
        /*0a18*/ 	.word	0x00000005
        /*0a1c*/ 	.word	0x000000a8
        /*0a20*/ 	.short	0x010a
        /*0a22*/ 	.byte	0xff
	.zero		1


	//   ....[145]....
        /*0a24*/ 	.word	0x0000ab00
        /*0a28*/ 	.word	0x00000000
        /*0a2c*/ 	.word	0x00000090
        /*0a30*/ 	.short	0x010a
        /*0a32*/ 	.byte	0xff
	.zero		1


	//   ....[146]....
        /*0a34*/ 	.word	0x0000ab60
        /*0a38*/ 	.word	0x00000000
        /*0a3c*/ 	.word	0x00000098
        /*0a40*/ 	.short	0x010a
        /*0a42*/ 	.byte	0xff
	.zero		1


	//   ....[147]....
        /*0a44*/ 	.word	0x0000abc0
        /*0a48*/ 	.word	0x00000000
        /*0a4c*/ 	.word	0x000000a0
        /*0a50*/ 	.short	0x010a
        /*0a52*/ 	.byte	0xff
	.zero		1


	//   ....[148]....
        /*0a54*/ 	.word	0x0000ac10
        /*0a58*/ 	.word	0x00000003
        /*0a5c*/ 	.word	0x000000c0
        /*0a60*/ 	.short	0x010a
        /*0a62*/ 	.byte	0xff
	.zero		1


	//   ....[149]....
        /*0a64*/ 	.word	0x0000ac70
        /*0a68*/ 	.word	0x00000002
        /*0a6c*/ 	.word	0x00000070
        /*0a70*/ 	.short	0x010a
        /*0a72*/ 	.byte	0xff
	.zero		1


	//   ....[150]....
        /*0a74*/ 	.word	0x0000acc0
        /*0a78*/ 	.word	0x00000063
        /*0a7c*/ 	.word	0x000000e0
        /*0a80*/ 	.short	0x010a
        /*0a82*/ 	.byte	0xff
	.zero		1


	//   ....[151]....
        /*0a84*/ 	.word	0x0000ad10
        /*0a88*/ 	.word	0x00000003
        /*0a8c*/ 	.word	0x00000070
        /*0a90*/ 	.short	0x010a
        /*0a92*/ 	.byte	0xff
	.zero		1


	//   ....[152]....
        /*0a94*/ 	.word	0x0000ad60
        /*0a98*/ 	.word	0x0000003e
        /*0a9c*/ 	.word	0x00000070
        /*0aa0*/ 	.short	0x010a
        /*0aa2*/ 	.byte	0xff
	.zero		1


	//   ....[153]....
        /*0aa4*/ 	.word	0x0000adb0
        /*0aa8*/ 	.word	0x0000003e
        /*0aac*/ 	.word	0x00000070
        /*0ab0*/ 	.short	0x010a
        /*0ab2*/ 	.byte	0xff
	.zero		1


	//----- nvinfo : EIATTR_NUM_MBARRIERS
	.align		4
.L_47:
        /*0ab4*/ 	.byte	0x03, 0x38
        /*0ab6*/ 	.short	0x0025


	//----- nvinfo : EIATTR_EXIT_INSTR_OFFSETS
	.align		4
        /*0ab8*/ 	.byte	0x04, 0x1c
        /*0aba*/ 	.short	(.L_49 - .L_48)


	//   ....[0]....
.L_48:
        /*0abc*/ 	.word	0x00002f10


	//   ....[1]....
        /*0ac0*/ 	.word	0x00003400


	//   ....[2]....
        /*0ac4*/ 	.word	0x00003460


	//   ....[3]....
        /*0ac8*/ 	.word	0x000049b0


	//   ....[4]....
        /*0acc*/ 	.word	0x00005bc0


	//   ....[5]....
        /*0ad0*/ 	.word	0x00005c00


	//   ....[6]....
        /*0ad4*/ 	.word	0x00009f70


	//   ....[7]....
        /*0ad8*/ 	.word	0x00009ff0


	//   ....[8]....
        /*0adc*/ 	.word	0x0000a020


	//   ....[9]....
        /*0ae0*/ 	.word	0x0000a090


	//----- nvinfo : EIATTR_MAX_THREADS
	.align		4
.L_49:
        /*0ae4*/ 	.byte	0x04, 0x05
        /*0ae6*/ 	.short	(.L_51 - .L_50)
.L_50:
        /*0ae8*/ 	.word	0x00000100
        /*0aec*/ 	.word	0x00000001
        /*0af0*/ 	.word	0x00000001


	//----- nvinfo : EIATTR_CRS_STACK_SIZE
	.align		4
.L_51:
        /*0af4*/ 	.byte	0x04, 0x1e
        /*0af6*/ 	.short	(.L_53 - .L_52)
.L_52:
        /*0af8*/ 	.word	0x00000000


	//----- nvinfo : EIATTR_CBANK_PARAM_SIZE
	.align		4
.L_53:
        /*0afc*/ 	.byte	0x03, 0x19
        /*0afe*/ 	.short	0x0c00


	//----- nvinfo : EIATTR_PARAM_CBANK
	.align		4
        /*0b00*/ 	.byte	0x04, 0x0a
        /*0b02*/ 	.short	(.L_55 - .L_54)
	.align		4
.L_54:
        /*0b04*/ 	.word	index@(.nv.constant0._ZN7cutlass13device_kernelINS_4gemm6kernel13GemmUniversalIN4cute5tupleIJiiiiEEENS1_10collective13CollectiveMmaINS1_46MainloopSm100TmaUmmaWarpSpecializedBlockScaledILi7ELi2ELi2ENS5_IJNS4_1CILi2EEENSA_ILi1EEESC_EEEEENS5_IJNSA_ILi256EEENSA_ILi128EEESG_EEENS5_IJNS_12float_e5m2_tENS_13float_ue8m0_tEEEENS5_IJNS5_IJlSC_lEEENS4_6LayoutINS5_IJNS5_IJNS5_IJNSA_ILi32EEENSA_ILi4EEEEEEiEEESQ_NS5_IJSC_iEEEEEENS5_IJNS5_IJNS5_IJNSA_ILi16EEESO_EEEiEEENS5_IJNS5_IJNSA_ILi0EEESC_EEENSA_ILi512EEEEEENS5_IJSW_iEEEEEEEEEEESK_S13_NS4_8TiledMMAINS4_8MMA_AtomIJNS4_27SM100_MMA_MXF8F6F4_2x1SM_SSISI_SI_fSJ_Li256ELi128ELNS4_4UMMA5MajorE0ELS18_0ELNS17_7ScaleInE0ELS19_0EEEEEENSM_INS5_IJSC_SC_SC_EEENS5_IJSW_SW_SW_EEEEENS5_IJNS4_10UnderscoreES1F_S1F_EEEEENS5_IJNS4_18SM100_TMA_2SM_LOADES1I_EEENS5_IJNS4_14ComposedLayoutINS4_7SwizzleILi3ELi4ELi3EEENS4_18smem_ptr_flag_bitsILi8EEENSM_INS5_IJNSA_ILi8EEESG_EEENS5_IJSG_SC_EEEEEEENSM_INS5_IJNS5_IJNS5_IJSP_SC_EEENS5_IJSN_SC_EEEEEESC_NS5_IJSO_SC_EEEEEENS5_IJNS5_IJNS5_IJSU_SY_EEESX_EEESW_NS5_IJSC_SY_EEEEEEEEEEEvNS4_8identityENS5_IJS1I_NS4_28SM100_TMA_2SM_LOAD_MULTICASTEEEES24_vS25_EENS_8epilogue10collective18CollectiveEpilogueINS29_23Sm100TmaWarpSpecializedILi4ELi2ELi32ELb1ELb0EEEJNS5_IJSG_SG_SG_EEENS5_IJNSM_ISG_SC_EENSM_ISN_SC_EEEEENS_10bfloat16_tESL_S2I_SL_NS29_6fusion15FusionCallbacksIS2D_NS2J_17LinearCombinationIS2I_fS2I_fLNS_15FloatRoundStyleE2EEES2E_S2H_JEEENS4_5SM1004TMEM4LOAD26SM100_TMEM_LOAD_32dp32b32xENS4_13SM90_TMA_LOADENS1K_INS1L_ILi2ELi4ELi3EEENS1N_ILi16EEENSM_INS5_IJS1P_SN_EEES1V_EEEENS4_39AutoVectorizingCopyWithAssumedAlignmentILi128EEENS4_14SM90_TMA_STOREES2Y_S30_S30_EEEvvEEEEvNT_6ParamsE)
        /*0b08*/ 	.short	0x0380
        /*0b0a*/ 	.short	0x0c00


	//----- nvinfo : EIATTR_SW_WAR
	.align		4
.L_55:
        /*0b0c*/ 	.byte	0x04, 0x36
        /*0b0e*/ 	.short	(.L_57 - .L_56)
.L_56:
        /*0b10*/ 	.word	0x00000008
.L_57:


//--------------------- .nv.callgraph             --------------------------
	.section	.nv.callgraph,"",@"SHT_CUDA_CALLGRAPH"
	.align	4
	.sectionentsize	8
	.align		4
        /*0000*/ 	.word	0x00000000
	.align		4
        /*0004*/ 	.word	0xffffffff
	.align		4
        /*0008*/ 	.word	index@(_ZN7cutlass13device_kernelINS_4gemm6kernel13GemmUniversalIN4cute5tupleIJiiiiEEENS1_10collective13CollectiveMmaINS1_46MainloopSm100TmaUmmaWarpSpecializedBlockScaledILi7ELi2ELi2ENS5_IJNS4_1CILi2EEENSA_ILi1EEESC_EEEEENS5_IJNSA_ILi256EEENSA_ILi128EEESG_EEENS5_IJNS_12float_e5m2_tENS_13float_ue8m0_tEEEENS5_IJNS5_IJlSC_lEEENS4_6LayoutINS5_IJNS5_IJNS5_IJNSA_ILi32EEENSA_ILi4EEEEEEiEEESQ_NS5_IJSC_iEEEEEENS5_IJNS5_IJNS5_IJNSA_ILi16EEESO_EEEiEEENS5_IJNS5_IJNSA_ILi0EEESC_EEENSA_ILi512EEEEEENS5_IJSW_iEEEEEEEEEEESK_S13_NS4_8TiledMMAINS4_8MMA_AtomIJNS4_27SM100_MMA_MXF8F6F4_2x1SM_SSISI_SI_fSJ_Li256ELi128ELNS4_4UMMA5MajorE0ELS18_0ELNS17_7ScaleInE0ELS19_0EEEEEENSM_INS5_IJSC_SC_SC_EEENS5_IJSW_SW_SW_EEEEENS5_IJNS4_10UnderscoreES1F_S1F_EEEEENS5_IJNS4_18SM100_TMA_2SM_LOADES1I_EEENS5_IJNS4_14ComposedLayoutINS4_7SwizzleILi3ELi4ELi3EEENS4_18smem_ptr_flag_bitsILi8EEENSM_INS5_IJNSA_ILi8EEESG_EEENS5_IJSG_SC_EEEEEEENSM_INS5_IJNS5_IJNS5_IJSP_SC_EEENS5_IJSN_SC_EEEEEESC_NS5_IJSO_SC_EEEEEENS5_IJNS5_IJNS5_IJSU_SY_EEESX_EEESW_NS5_IJSC_SY_EEEEEEEEEEEvNS4_8identityENS5_IJS1I_NS4_28SM100_TMA_2SM_LOAD_MULTICASTEEEES24_vS25_EENS_8epilogue10collective18CollectiveEpilogueINS29_23Sm100TmaWarpSpecializedILi4ELi2ELi32ELb1ELb0EEEJNS5_IJSG_SG_SG_EEENS5_IJNSM_ISG_SC_EENSM_ISN_SC_EEEEENS_10bfloat16_tESL_S2I_SL_NS29_6fusion15FusionCallbacksIS2D_NS2J_17LinearCombinationIS2I_fS2I_fLNS_15FloatRoundStyleE2EEES2E_S2H_JEEENS4_5SM1004TMEM4LOAD26SM100_TMEM_LOAD_32dp32b32xENS4_13SM90_TMA_LOADENS1K_INS1L_ILi2ELi4ELi3EEENS1N_ILi16EEENSM_INS5_IJS1P_SN_EEES1V_EEEENS4_39AutoVectorizingCopyWithAssumedAlignmentILi128EEENS4_14SM90_TMA_STOREES2Y_S30_S30_EEEvvEEEEvNT_6ParamsE)
	.align		4
        /*000c*/ 	.word	index@(__assertfail)
	.align		4
        /*0010*/ 	.word	0x00000000
	.align		4
        /*0014*/ 	.word	0xfffffffe
	.align		4
        /*0018*/ 	.word	0x00000000
	.align		4
        /*001c*/ 	.word	0xfffffffd
	.align		4
        /*0020*/ 	.word	0x00000000
	.align		4
        /*0024*/ 	.word	0xfffffffc


//--------------------- .nv.constant4             --------------------------
	.section	.nv.constant4,"a",@progbits
	.align	8
	.align		8
.nv.constant4:
        /*0000*/ 	.dword	__assertfail
	.align		8
        /*0008*/ 	.dword	__unnamed_1
	.align		8
        /*0010*/ 	.dword	__unnamed_2
	.align		8
        /*0018*/ 	.dword	_ZN40_INTERNAL_4f800728_4_k_cu_2f7f1219_404864cuda3std3__45__cpo5beginE
	.align		8
        /*0020*/ 	.dword	_ZN40_INTERNAL_4f800728_4_k_cu_2f7f1219_404864cuda3std3__45__cpo3endE
	.align		8
        /*0028*/ 	.dword	_ZN40_INTERNAL_4f800728_4_k_cu_2f7f1219_404864cuda3std3__45__cpo6cbeginE
	.align		8
        /*0030*/ 	.dword	_ZN40_INTERNAL_4f800728_4_k_cu_2f7f1219_404864cuda3std3__45__cpo4cendE
	.align		8
        /*0038*/ 	.dword	_ZN40_INTERNAL_4f800728_4_k_cu_2f7f1219_404864cuda3std3__442_GLOBAL__N__4f800728_4_k_cu_2f7f1219_404866ignoreE
	.align		8
        /*0040*/ 	.dword	_ZN40_INTERNAL_4f800728_4_k_cu_2f7f1219_404864cuda3std3__419piecewise_constructE
	.align		8
        /*0048*/ 	.dword	_ZN40_INTERNAL_4f800728_4_k_cu_2f7f1219_404864cuda3std3__48in_placeE
	.align		8
        /*0050*/ 	.dword	_ZN40_INTERNAL_4f800728_4_k_cu_2f7f1219_404864cuda3std6ranges3__45__cpo4swapE
	.align		8
        /*0058*/ 	.dword	_ZN40_INTERNAL_4f800728_4_k_cu_2f7f1219_404864cuda3std6ranges3__45__cpo9iter_moveE
	.align		8
        /*0060*/ 	.dword	_ZN40_INTERNAL_4f800728_4_k_cu_2f7f1219_404864cute7productE
	.align		8
        /*0068*/ 	.dword	_ZN40_INTERNAL_4f800728_4_k_cu_2f7f1219_404864cute1_E
	.align		8
        /*0070*/ 	.dword	$str$25
	.align		8
        /*0078*/ 	.dword	$str$26
	.align		8
        /*0080*/ 	.dword	$str$27
	.align		8
        /*0088*/ 	.dword	$str$28


//--------------------- .text._ZN7cutlass13device_kernelINS_4gemm6kernel13GemmUniversalIN4cute5tupleIJiiiiEEENS1_10collective13CollectiveMmaINS1_46MainloopSm100TmaUmmaWarpSpecializedBlockScaledILi7ELi2ELi2ENS5_IJNS4_1CILi2EEENSA_ILi1EEESC_EEEEENS5_IJNSA_ILi256EEENSA_ILi128EEESG_EEENS5_IJNS_12float_e5m2_tENS_13float_ue8m0_tEEEENS5_IJNS5_IJlSC_lEEENS4_6LayoutINS5_IJNS5_IJNS5_IJNSA_ILi32EEENSA_ILi4EEEEEEiEEESQ_NS5_IJSC_iEEEEEENS5_IJNS5_IJNS5_IJNSA_ILi16EEESO_EEEiEEENS5_IJNS5_IJNSA_ILi0EEESC_EEENSA_ILi512EEEEEENS5_IJSW_iEEEEEEEEEEESK_S13_NS4_8TiledMMAINS4_8MMA_AtomIJNS4_27SM100_MMA_MXF8F6F4_2x1SM_SSISI_SI_fSJ_Li256ELi128ELNS4_4UMMA5MajorE0ELS18_0ELNS17_7ScaleInE0ELS19_0EEEEEENSM_INS5_IJSC_SC_SC_EEENS5_IJSW_SW_SW_EEEEENS5_IJNS4_10UnderscoreES1F_S1F_EEEEENS5_IJNS4_18SM100_TMA_2SM_LOADES1I_EEENS5_IJNS4_14ComposedLayoutINS4_7SwizzleILi3ELi4ELi3EEENS4_18smem_ptr_flag_bitsILi8EEENSM_INS5_IJNSA_ILi8EEESG_EEENS5_IJSG_SC_EEEEEEENSM_INS5_IJNS5_IJNS5_IJSP_SC_EEENS5_IJSN_SC_EEEEEESC_NS5_IJSO_SC_EEEEEENS5_IJNS5_IJNS5_IJSU_SY_EEESX_EEESW_NS5_IJSC_SY_EEEEEEEEEEEvNS4_8identityENS5_IJS1I_NS4_28SM100_TMA_2SM_LOAD_MULTICASTEEEES24_vS25_EENS_8epilogue10collective18CollectiveEpilogueINS29_23Sm100TmaWarpSpecializedILi4ELi2ELi32ELb1ELb0EEEJNS5_IJSG_SG_SG_EEENS5_IJNSM_ISG_SC_EENSM_ISN_SC_EEEEENS_10bfloat16_tESL_S2I_SL_NS29_6fusion15FusionCallbacksIS2D_NS2J_17LinearCombinationIS2I_fS2I_fLNS_15FloatRoundStyleE2EEES2E_S2H_JEEENS4_5SM1004TMEM4LOAD26SM100_TMEM_LOAD_32dp32b32xENS4_13SM90_TMA_LOADENS1K_INS1L_ILi2ELi4ELi3EEENS1N_ILi16EEENSM_INS5_IJS1P_SN_EEES1V_EEEENS4_39AutoVectorizingCopyWithAssumedAlignmentILi128EEENS4_14SM90_TMA_STOREES2Y_S30_S30_EEEvvEEEEvNT_6ParamsE --------------------------
	.section	.text._ZN7cutlass13device_kernelINS_4gemm6kernel13GemmUniversalIN4cute5tupleIJiiiiEEENS1_10collective13CollectiveMmaINS1_46MainloopSm100TmaUmmaWarpSpecializedBlockScaledILi7ELi2ELi2ENS5_IJNS4_1CILi2EEENSA_ILi1EEESC_EEEEENS5_IJNSA_ILi256EEENSA_ILi128EEESG_EEENS5_IJNS_12float_e5m2_tENS_13float_ue8m0_tEEEENS5_IJNS5_IJlSC_lEEENS4_6LayoutINS5_IJNS5_IJNS5_IJNSA_ILi32EEENSA_ILi4EEEEEEiEEESQ_NS5_IJSC_iEEEEEENS5_IJNS5_IJNS5_IJNSA_ILi16EEESO_EEEiEEENS5_IJNS5_IJNSA_ILi0EEESC_EEENSA_ILi512EEEEEENS5_IJSW_iEEEEEEEEEEESK_S13_NS4_8TiledMMAINS4_8MMA_AtomIJNS4_27SM100_MMA_MXF8F6F4_2x1SM_SSISI_SI_fSJ_Li256ELi128ELNS4_4UMMA5MajorE0ELS18_0ELNS17_7ScaleInE0ELS19_0EEEEEENSM_INS5_IJSC_SC_SC_EEENS5_IJSW_SW_SW_EEEEENS5_IJNS4_10UnderscoreES1F_S1F_EEEEENS5_IJNS4_18SM100_TMA_2SM_LOADES1I_EEENS5_IJNS4_14ComposedLayoutINS4_7SwizzleILi3ELi4ELi3EEENS4_18smem_ptr_flag_bitsILi8EEENSM_INS5_IJNSA_ILi8EEESG_EEENS5_IJSG_SC_EEEEEEENSM_INS5_IJNS5_IJNS5_IJSP_SC_EEENS5_IJSN_SC_EEEEEESC_NS5_IJSO_SC_EEEEEENS5_IJNS5_IJNS5_IJSU_SY_EEESX_EEESW_NS5_IJSC_SY_EEEEEEEEEEEvNS4_8identityENS5_IJS1I_NS4_28SM100_TMA_2SM_LOAD_MULTICASTEEEES24_vS25_EENS_8epilogue10collective18CollectiveEpilogueINS29_23Sm100TmaWarpSpecializedILi4ELi2ELi32ELb1ELb0EEEJNS5_IJSG_SG_SG_EEENS5_IJNSM_ISG_SC_EENSM_ISN_SC_EEEEENS_10bfloat16_tESL_S2I_SL_NS29_6fusion15FusionCallbacksIS2D_NS2J_17LinearCombinationIS2I_fS2I_fLNS_15FloatRoundStyleE2EEES2E_S2H_JEEENS4_5SM1004TMEM4LOAD26SM100_TMEM_LOAD_32dp32b32xENS4_13SM90_TMA_LOADENS1K_INS1L_ILi2ELi4ELi3EEENS1N_ILi16EEENSM_INS5_IJS1P_SN_EEES1V_EEEENS4_39AutoVectorizingCopyWithAssumedAlignmentILi128EEENS4_14SM90_TMA_STOREES2Y_S30_S30_EEEvvEEEEvNT_6ParamsE,"ax",@progbits
	.align	128
.text._ZN7cutlass13device_kernelINS_4gemm6kernel13GemmUniversalIN4cute5tupleIJiiiiEEENS1_10collective13CollectiveMmaINS1_46MainloopSm100TmaUmmaWarpSpecializedBlockScaledILi7ELi2ELi2ENS5_IJNS4_1CILi2EEENSA_ILi1EEESC_EEEEENS5_IJNSA_ILi256EEENSA_ILi128EEESG_EEENS5_IJNS_12float_e5m2_tENS_13float_ue8m0_tEEEENS5_IJNS5_IJlSC_lEEENS4_6LayoutINS5_IJNS5_IJNS5_IJNSA_ILi32EEENSA_ILi4EEEEEEiEEESQ_NS5_IJSC_iEEEEEENS5_IJNS5_IJNS5_IJNSA_ILi16EEESO_EEEiEEENS5_IJNS5_IJNSA_ILi0EEESC_EEENSA_ILi512EEEEEENS5_IJSW_iEEEEEEEEEEESK_S13_NS4_8TiledMMAINS4_8MMA_AtomIJNS4_27SM100_MMA_MXF8F6F4_2x1SM_SSISI_SI_fSJ_Li256ELi128ELNS4_4UMMA5MajorE0ELS18_0ELNS17_7ScaleInE0ELS19_0EEEEEENSM_INS5_IJSC_SC_SC_EEENS5_IJSW_SW_SW_EEEEENS5_IJNS4_10UnderscoreES1F_S1F_EEEEENS5_IJNS4_18SM100_TMA_2SM_LOADES1I_EEENS5_IJNS4_14ComposedLayoutINS4_7SwizzleILi3ELi4ELi3EEENS4_18smem_ptr_flag_bitsILi8EEENSM_INS5_IJNSA_ILi8EEESG_EEENS5_IJSG_SC_EEEEEEENSM_INS5_IJNS5_IJNS5_IJSP_SC_EEENS5_IJSN_SC_EEEEEESC_NS5_IJSO_SC_EEEEEENS5_IJNS5_IJNS5_IJSU_SY_EEESX_EEESW_NS5_IJSC_SY_EEEEEEEEEEEvNS4_8identityENS5_IJS1I_NS4_28SM100_TMA_2SM_LOAD_MULTICASTEEEES24_vS25_EENS_8epilogue10collective18CollectiveEpilogueINS29_23Sm100TmaWarpSpecializedILi4ELi2ELi32ELb1ELb0EEEJNS5_IJSG_SG_SG_EEENS5_IJNSM_ISG_SC_EENSM_ISN_SC_EEEEENS_10bfloat16_tESL_S2I_SL_NS29_6fusion15FusionCallbacksIS2D_NS2J_17LinearCombinationIS2I_fS2I_fLNS_15FloatRoundStyleE2EEES2E_S2H_JEEENS4_5SM1004TMEM4LOAD26SM100_TMEM_LOAD_32dp32b32xENS4_13SM90_TMA_LOADENS1K_INS1L_ILi2ELi4ELi3EEENS1N_ILi16EEENSM_INS5_IJS1P_SN_EEES1V_EEEENS4_39AutoVectorizingCopyWithAssumedAlignmentILi128EEENS4_14SM90_TMA_STOREES2Y_S30_S30_EEEvvEEEEvNT_6ParamsE:
        .type           _ZN7cutlass13device_kernelINS_4gemm6kernel13GemmUniversalIN4cute5tupleIJiiiiEEENS1_10collective13CollectiveMmaINS1_46MainloopSm100TmaUmmaWarpSpecializedBlockScaledILi7ELi2ELi2ENS5_IJNS4_1CILi2EEENSA_ILi1EEESC_EEEEENS5_IJNSA_ILi256EEENSA_ILi128EEESG_EEENS5_IJNS_12float_e5m2_tENS_13float_ue8m0_tEEEENS5_IJNS5_IJlSC_lEEENS4_6LayoutINS5_IJNS5_IJNS5_IJNSA_ILi32EEENSA_ILi4EEEEEEiEEESQ_NS5_IJSC_iEEEEEENS5_IJNS5_IJNS5_IJNSA_ILi16EEESO_EEEiEEENS5_IJNS5_IJNSA_ILi0EEESC_EEENSA_ILi512EEEEEENS5_IJSW_iEEEEEEEEEEESK_S13_NS4_8TiledMMAINS4_8MMA_AtomIJNS4_27SM100_MMA_MXF8F6F4_2x1SM_SSISI_SI_fSJ_Li256ELi128ELNS4_4UMMA5MajorE0ELS18_0ELNS17_7ScaleInE0ELS19_0EEEEEENSM_INS5_IJSC_SC_SC_EEENS5_IJSW_SW_SW_EEEEENS5_IJNS4_10UnderscoreES1F_S1F_EEEEENS5_IJNS4_18SM100_TMA_2SM_LOADES1I_EEENS5_IJNS4_14ComposedLayoutINS4_7SwizzleILi3ELi4ELi3EEENS4_18smem_ptr_flag_bitsILi8EEENSM_INS5_IJNSA_ILi8EEESG_EEENS5_IJSG_SC_EEEEEEENSM_INS5_IJNS5_IJNS5_IJSP_SC_EEENS5_IJSN_SC_EEEEEESC_NS5_IJSO_SC_EEEEEENS5_IJNS5_IJNS5_IJSU_SY_EEESX_EEESW_NS5_IJSC_SY_EEEEEEEEEEEvNS4_8identityENS5_IJS1I_NS4_28SM100_TMA_2SM_LOAD_MULTICASTEEEES24_vS25_EENS_8epilogue10collective18CollectiveEpilogueINS29_23Sm100TmaWarpSpecializedILi4ELi2ELi32ELb1ELb0EEEJNS5_IJSG_SG_SG_EEENS5_IJNSM_ISG_SC_EENSM_ISN_SC_EEEEENS_10bfloat16_tESL_S2I_SL_NS29_6fusion15FusionCallbacksIS2D_NS2J_17LinearCombinationIS2I_fS2I_fLNS_15FloatRoundStyleE2EEES2E_S2H_JEEENS4_5SM1004TMEM4LOAD26SM100_TMEM_LOAD_32dp32b32xENS4_13SM90_TMA_LOADENS1K_INS1L_ILi2ELi4ELi3EEENS1N_ILi16EEENSM_INS5_IJS1P_SN_EEES1V_EEEENS4_39AutoVectorizingCopyWithAssumedAlignmentILi128EEENS4_14SM90_TMA_STOREES2Y_S30_S30_EEEvvEEEEvNT_6ParamsE,@function
        .size           _ZN7cutlass13device_kernelINS_4gemm6kernel13GemmUniversalIN4cute5tupleIJiiiiEEENS1_10collective13CollectiveMmaINS1_46MainloopSm100TmaUmmaWarpSpecializedBlockScaledILi7ELi2ELi2ENS5_IJNS4_1CILi2EEENSA_ILi1EEESC_EEEEENS5_IJNSA_ILi256EEENSA_ILi128EEESG_EEENS5_IJNS_12float_e5m2_tENS_13float_ue8m0_tEEEENS5_IJNS5_IJlSC_lEEENS4_6LayoutINS5_IJNS5_IJNS5_IJNSA_ILi32EEENSA_ILi4EEEEEEiEEESQ_NS5_IJSC_iEEEEEENS5_IJNS5_IJNS5_IJNSA_ILi16EEESO_EEEiEEENS5_IJNS5_IJNSA_ILi0EEESC_EEENSA_ILi512EEEEEENS5_IJSW_iEEEEEEEEEEESK_S13_NS4_8TiledMMAINS4_8MMA_AtomIJNS4_27SM100_MMA_MXF8F6F4_2x1SM_SSISI_SI_fSJ_Li256ELi128ELNS4_4UMMA5MajorE0ELS18_0ELNS17_7ScaleInE0ELS19_0EEEEEENSM_INS5_IJSC_SC_SC_EEENS5_IJSW_SW_SW_EEEEENS5_IJNS4_10UnderscoreES1F_S1F_EEEEENS5_IJNS4_18SM100_TMA_2SM_LOADES1I_EEENS5_IJNS4_14ComposedLayoutINS4_7SwizzleILi3ELi4ELi3EEENS4_18smem_ptr_flag_bitsILi8EEENSM_INS5_IJNSA_ILi8EEESG_EEENS5_IJSG_SC_EEEEEEENSM_INS5_IJNS5_IJNS5_IJSP_SC_EEENS5_IJSN_SC_EEEEEESC_NS5_IJSO_SC_EEEEEENS5_IJNS5_IJNS5_IJSU_SY_EEESX_EEESW_NS5_IJSC_SY_EEEEEEEEEEEvNS4_8identityENS5_IJS1I_NS4_28SM100_TMA_2SM_LOAD_MULTICASTEEEES24_vS25_EENS_8epilogue10collective18CollectiveEpilogueINS29_23Sm100TmaWarpSpecializedILi4ELi2ELi32ELb1ELb0EEEJNS5_IJSG_SG_SG_EEENS5_IJNSM_ISG_SC_EENSM_ISN_SC_EEEEENS_10bfloat16_tESL_S2I_SL_NS29_6fusion15FusionCallbacksIS2D_NS2J_17LinearCombinationIS2I_fS2I_fLNS_15FloatRoundStyleE2EEES2E_S2H_JEEENS4_5SM1004TMEM4LOAD26SM100_TMEM_LOAD_32dp32b32xENS4_13SM90_TMA_LOADENS1K_INS1L_ILi2ELi4ELi3EEENS1N_ILi16EEENSM_INS5_IJS1P_SN_EEES1V_EEEENS4_39AutoVectorizingCopyWithAssumedAlignmentILi128EEENS4_14SM90_TMA_STOREES2Y_S30_S30_EEEvvEEEEvNT_6ParamsE,(.L_x_204 - _ZN7cutlass13device_kernelINS_4gemm6kernel13GemmUniversalIN4cute5tupleIJiiiiEEENS1_10collective13CollectiveMmaINS1_46MainloopSm100TmaUmmaWarpSpecializedBlockScaledILi7ELi2ELi2ENS5_IJNS4_1CILi2EEENSA_ILi1EEESC_EEEEENS5_IJNSA_ILi256EEENSA_ILi128EEESG_EEENS5_IJNS_12float_e5m2_tENS_13float_ue8m0_tEEEENS5_IJNS5_IJlSC_lEEENS4_6LayoutINS5_IJNS5_IJNS5_IJNSA_ILi32EEENSA_ILi4EEEEEEiEEESQ_NS5_IJSC_iEEEEEENS5_IJNS5_IJNS5_IJNSA_ILi16EEESO_EEEiEEENS5_IJNS5_IJNSA_ILi0EEESC_EEENSA_ILi512EEEEEENS5_IJSW_iEEEEEEEEEEESK_S13_NS4_8TiledMMAINS4_8MMA_AtomIJNS4_27SM100_MMA_MXF8F6F4_2x1SM_SSISI_SI_fSJ_Li256ELi128ELNS4_4UMMA5MajorE0ELS18_0ELNS17_7ScaleInE0ELS19_0EEEEEENSM_INS5_IJSC_SC_SC_EEENS5_IJSW_SW_SW_EEEEENS5_IJNS4_10UnderscoreES1F_S1F_EEEEENS5_IJNS4_18SM100_TMA_2SM_LOADES1I_EEENS5_IJNS4_14ComposedLayoutINS4_7SwizzleILi3ELi4ELi3EEENS4_18smem_ptr_flag_bitsILi8EEENSM_INS5_IJNSA_ILi8EEESG_EEENS5_IJSG_SC_EEEEEEENSM_INS5_IJNS5_IJNS5_IJSP_SC_EEENS5_IJSN_SC_EEEEEESC_NS5_IJSO_SC_EEEEEENS5_IJNS5_IJNS5_IJSU_SY_EEESX_EEESW_NS5_IJSC_SY_EEEEEEEEEEEvNS4_8identityENS5_IJS1I_NS4_28SM100_TMA_2SM_LOAD_MULTICASTEEEES24_vS25_EENS_8epilogue10collective18CollectiveEpilogueINS29_23Sm100TmaWarpSpecializedILi4ELi2ELi32ELb1ELb0EEEJNS5_IJSG_SG_SG_EEENS5_IJNSM_ISG_SC_EENSM_ISN_SC_EEEEENS_10bfloat16_tESL_S2I_SL_NS29_6fusion15FusionCallbacksIS2D_NS2J_17LinearCombinationIS2I_fS2I_fLNS_15FloatRoundStyleE2EEES2E_S2H_JEEENS4_5SM1004TMEM4LOAD26SM100_TMEM_LOAD_32dp32b32xENS4_13SM90_TMA_LOADENS1K_INS1L_ILi2ELi4ELi3EEENS1N_ILi16EEENSM_INS5_IJS1P_SN_EEES1V_EEEENS4_39AutoVectorizingCopyWithAssumedAlignmentILi128EEENS4_14SM90_TMA_STOREES2Y_S30_S30_EEEvvEEEEvNT_6ParamsE)
        .other          _ZN7cutlass13device_kernelINS_4gemm6kernel13GemmUniversalIN4cute5tupleIJiiiiEEENS1_10collective13CollectiveMmaINS1_46MainloopSm100TmaUmmaWarpSpecializedBlockScaledILi7ELi2ELi2ENS5_IJNS4_1CILi2EEENSA_ILi1EEESC_EEEEENS5_IJNSA_ILi256EEENSA_ILi128EEESG_EEENS5_IJNS_12float_e5m2_tENS_13float_ue8m0_tEEEENS5_IJNS5_IJlSC_lEEENS4_6LayoutINS5_IJNS5_IJNS5_IJNSA_ILi32EEENSA_ILi4EEEEEEiEEESQ_NS5_IJSC_iEEEEEENS5_IJNS5_IJNS5_IJNSA_ILi16EEESO_EEEiEEENS5_IJNS5_IJNSA_ILi0EEESC_EEENSA_ILi512EEEEEENS5_IJSW_iEEEEEEEEEEESK_S13_NS4_8TiledMMAINS4_8MMA_AtomIJNS4_27SM100_MMA_MXF8F6F4_2x1SM_SSISI_SI_fSJ_Li256ELi128ELNS4_4UMMA5MajorE0ELS18_0ELNS17_7ScaleInE0ELS19_0EEEEEENSM_INS5_IJSC_SC_SC_EEENS5_IJSW_SW_SW_EEEEENS5_IJNS4_10UnderscoreES1F_S1F_EEEEENS5_IJNS4_18SM100_TMA_2SM_LOADES1I_EEENS5_IJNS4_14ComposedLayoutINS4_7SwizzleILi3ELi4ELi3EEENS4_18smem_ptr_flag_bitsILi8EEENSM_INS5_IJNSA_ILi8EEESG_EEENS5_IJSG_SC_EEEEEEENSM_INS5_IJNS5_IJNS5_IJSP_SC_EEENS5_IJSN_SC_EEEEEESC_NS5_IJSO_SC_EEEEEENS5_IJNS5_IJNS5_IJSU_SY_EEESX_EEESW_NS5_IJSC_SY_EEEEEEEEEEEvNS4_8identityENS5_IJS1I_NS4_28SM100_TMA_2SM_LOAD_MULTICASTEEEES24_vS25_EENS_8epilogue10collective18CollectiveEpilogueINS29_23Sm100TmaWarpSpecializedILi4ELi2ELi32ELb1ELb0EEEJNS5_IJSG_SG_SG_EEENS5_IJNSM_ISG_SC_EENSM_ISN_SC_EEEEENS_10bfloat16_tESL_S2I_SL_NS29_6fusion15FusionCallbacksIS2D_NS2J_17LinearCombinationIS2I_fS2I_fLNS_15FloatRoundStyleE2EEES2E_S2H_JEEENS4_5SM1004TMEM4LOAD26SM100_TMEM_LOAD_32dp32b32xENS4_13SM90_TMA_LOADENS1K_INS1L_ILi2ELi4ELi3EEENS1N_ILi16EEENSM_INS5_IJS1P_SN_EEES1V_EEEENS4_39AutoVectorizingCopyWithAssumedAlignmentILi128EEENS4_14SM90_TMA_STOREES2Y_S30_S30_EEEvvEEEEvNT_6ParamsE,@"STO_CUDA_ENTRY STV_DEFAULT"
_ZN7cutlass13device_kernelINS_4gemm6kernel13GemmUniversalIN4cute5tupleIJiiiiEEENS1_10collective13CollectiveMmaINS1_46MainloopSm100TmaUmmaWarpSpecializedBlockScaledILi7ELi2ELi2ENS5_IJNS4_1CILi2EEENSA_ILi1EEESC_EEEEENS5_IJNSA_ILi256EEENSA_ILi128EEESG_EEENS5_IJNS_12float_e5m2_tENS_13float_ue8m0_tEEEENS5_IJNS5_IJlSC_lEEENS4_6LayoutINS5_IJNS5_IJNS5_IJNSA_ILi32EEENSA_ILi4EEEEEEiEEESQ_NS5_IJSC_iEEEEEENS5_IJNS5_IJNS5_IJNSA_ILi16EEESO_EEEiEEENS5_IJNS5_IJNSA_ILi0EEESC_EEENSA_ILi512EEEEEENS5_IJSW_iEEEEEEEEEEESK_S13_NS4_8TiledMMAINS4_8MMA_AtomIJNS4_27SM100_MMA_MXF8F6F4_2x1SM_SSISI_SI_fSJ_Li256ELi128ELNS4_4UMMA5MajorE0ELS18_0ELNS17_7ScaleInE0ELS19_0EEEEEENSM_INS5_IJSC_SC_SC_EEENS5_IJSW_SW_SW_EEEEENS5_IJNS4_10UnderscoreES1F_S1F_EEEEENS5_IJNS4_18SM100_TMA_2SM_LOADES1I_EEENS5_IJNS4_14ComposedLayoutINS4_7SwizzleILi3ELi4ELi3EEENS4_18smem_ptr_flag_bitsILi8EEENSM_INS5_IJNSA_ILi8EEESG_EEENS5_IJSG_SC_EEEEEEENSM_INS5_IJNS5_IJNS5_IJSP_SC_EEENS5_IJSN_SC_EEEEEESC_NS5_IJSO_SC_EEEEEENS5_IJNS5_IJNS5_IJSU_SY_EEESX_EEESW_NS5_IJSC_SY_EEEEEEEEEEEvNS4_8identityENS5_IJS1I_NS4_28SM100_TMA_2SM_LOAD_MULTICASTEEEES24_vS25_EENS_8epilogue10collective18CollectiveEpilogueINS29_23Sm100TmaWarpSpecializedILi4ELi2ELi32ELb1ELb0EEEJNS5_IJSG_SG_SG_EEENS5_IJNSM_ISG_SC_EENSM_ISN_SC_EEEEENS_10bfloat16_tESL_S2I_SL_NS29_6fusion15FusionCallbacksIS2D_NS2J_17LinearCombinationIS2I_fS2I_fLNS_15FloatRoundStyleE2EEES2E_S2H_JEEENS4_5SM1004TMEM4LOAD26SM100_TMEM_LOAD_32dp32b32xENS4_13SM90_TMA_LOADENS1K_INS1L_ILi2ELi4ELi3EEENS1N_ILi16EEENSM_INS5_IJS1P_SN_EEES1V_EEEENS4_39AutoVectorizingCopyWithAssumedAlignmentILi128EEENS4_14SM90_TMA_STOREES2Y_S30_S30_EEEvvEEEEvNT_6ParamsE:
[----:B------:R-:W1:Y:S01]  /*0000*/  LDC R1, c[0x0][0x37c] ;  /* 0x0000df00ff017b82 */ /* 0x000e620000000800 */
[----:B------:R-:W2:Y:S01]  /*0010*/  S2R R94, SR_TID.X ;  /* 0x00000000005e7919 */ /* 0x000ea20000002100 */
[----:B------:R-:W3:Y:S06]  /*0020*/  LDCU.64 UR12, c[0x0][0xc90] ;  /* 0x00019200ff0c77ac */ /* 0x000eec0008000a00 */
[----:B------:R-:W4:Y:S01]  /*0030*/  S2UR UR52, SR_CgaCtaId ;  /* 0x00000000003479c3 */ /* 0x000f220000008800 */
[----:B------:R-:W-:Y:S02]  /*0040*/  PRMT R80, RZ, 0x7610, R80 ;  /* 0x00007610ff507816 */ /* 0x000fe40000000050 */
[----:B------:R-:W-:Y:S01]  /*0050*/  ELECT P1, URZ, PT ;  /* 0x0000000000ff782f */ /* 0x000fe20003820000 */
[----:B---3--:R-:W-:-:S04]  /*0060*/  UISETP.NE.U32.AND UP0, UPT, UR12, URZ, UPT ;  /* 0x000000ff0c00728c */ /* 0x008fc8000bf05070 */
[----:B------:R-:W-:Y:S02]  /*0070*/  UISETP.NE.AND.EX UP0, UPT, UR13, URZ, UPT, UP0 ;  /* 0x000000ff0d00728c */ /* 0x000fe4000bf05300 */
[----:B----4-:R-:W-:Y:S02]  /*0080*/  ULOP3.LUT UR61, UR52, 0x1, URZ, 0xc0, !UPT ;  /* 0x00000001343d7892 */ /* 0x010fe4000f8ec0ff */
[----:B------:R-:W-:Y:S01]  /*0090*/  ULOP3.LUT UR60, UR52, 0x1, URZ, 0x3c, !UPT ;  /* 0x00000001343c7892 */ /* 0x000fe2000f8e3cff */
[----:B--2---:R-:W-:-:S05]  /*00a0*/  SHF.R.U32.HI R81, RZ, 0x5, R94 ;  /* 0x00000005ff517819 */ /* 0x004fca000001165e */
[----:B------:R-:W2:Y:S02]  /*00b0*/  SHFL.IDX PT, R0, R81, RZ, 0x1f ;  /* 0x00001fff51007589 */ /* 0x000ea400000e0000 */
[----:B--2---:R-:W-:Y:S01]  /*00c0*/  R2UR UR21, R0 ;  /* 0x00000000001572ca */ /* 0x004fe200000e0000 */
[----:B-1----:R-:W-:-:S14]  /*00d0*/  BRA.U UP0, `(.L_x_0) ;  /* 0x0000000100307547 */ /* 0x002fdc000b800000 */
[----:B------:R-:W1:Y:S02]  /*00e0*/  LDCU.64 UR4, c[0x0][0xc88] ;  /* 0x00019100ff0477ac */ /* 0x000e640008000a00 */
[----:B-1----:R-:W-:-:S04]  /*00f0*/  UISETP.NE.U32.AND UP0, UPT, UR4, URZ, UPT ;  /* 0x000000ff0400728c */ /* 0x002fc8000bf05070 */
[----:B------:R-:W-:-:S09]  /*0100*/  UISETP.NE.AND.EX UP0, UPT, UR5, URZ, UPT, UP0 ;  /* 0x000000ff0500728c */ /* 0x000fd2000bf05300 */
[----:B------:R-:W-:Y:S05]  /*0110*/  BRA.U !UP0, `(.L_x_1) ;  /* 0x0000000108147547 */ /* 0x000fea000b800000 */
[----:B------:R-:W1:Y:S01]  /*0120*/  LDC.64 R2, c[0x0][0xc88] ;  /* 0x00032200ff027b82 */ /* 0x000e620000000a00 */
[----:B------:R-:W1:Y:S02]  /*0130*/  LDCU.64 UR4, c[0x0][0x358] ;  /* 0x00006b00ff0477ac */ /* 0x000e640008000a00 */
[----:B-1----:R1:W5:Y:S01]  /*0140*/  LDG.E R41, desc[UR4][R2.64] ;  /* 0x0000000402297981 */ /* 0x002362000c1e1900 */
[----:B------:R-:W-:Y:S01]  /*0150*/  HFMA2 R80, -RZ, RZ, 0, 5.9604644775390625e-08 ;  /* 0x00000001ff507431 */ /* 0x000fe200000001ff */
[----:B------:R-:W-:Y:S05]  /*0160*/  BRA `(.L_x_0) ;  /* 0x00000000000c7947 */ /* 0x000fea0003800000 */
.L_x_1:
[----:B------:R-:W1:Y:S01]  /*0170*/  LDCU UR4, c[0x0][0xc80] ;  /* 0x00019000ff0477ac */ /* 0x000e620008000800 */
[----:B------:R-:W-:Y:S01]  /*0180*/  HFMA2 R80, -RZ, RZ, 0, 5.9604644775390625e-08 ;  /* 0x00000001ff507431 */ /* 0x000fe200000001ff */
[----:B-1----:R-:W-:-:S07]  /*0190*/  MOV R41, UR4 ;  /* 0x0000000400297c02 */ /* 0x002fce0008000f00 */
.L_x_0:
[----:B------:R-:W2:Y:S02]  /*01a0*/  LDCU.64 UR4, c[0x0][0xcb0] ;  /* 0x00019600ff0477ac */ /* 0x000ea40008000a00 */
[----:B--2---:R-:W-:-:S04]  /*01b0*/  UISETP.NE.U32.AND UP0, UPT, UR4, URZ, UPT ;  /* 0x000000ff0400728c */ /* 0x004fc8000bf05070 */
[----:B------:R-:W-:-:S09]  /*01c0*/  UISETP.NE.AND.EX UP0, UPT, UR5, URZ, UPT, UP0 ;  /* 0x000000ff0500728c */ /* 0x000fd2000bf05300 */
[----:B------:R-:W-:Y:S05]  /*01d0*/  BRA.U UP0, `(.L_x_2) ;  /* 0x0000000100287547 */ /* 0x000fea000b800000 */
[----:B------:R-:W2:Y:S02]  /*01e0*/  LDCU.64 UR4, c[0x0][0xca8] ;  /* 0x00019500ff0477ac */ /* 0x000ea40008000a00 */
[----:B--2---:R-:W-:-:S04]  /*01f0*/  UISETP.NE.U32.AND UP0, UPT, UR4, URZ, UPT ;  /* 0x000000ff0400728c */ /* 0x004fc8000bf05070 */
[----:B------:R-:W-:-:S09]  /*0200*/  UISETP.NE.AND.EX UP0, UPT, UR5, URZ, UPT, UP0 ;  /* 0x000000ff0500728c */ /* 0x000fd2000bf05300 */
[----:B------:R-:W-:Y:S05]  /*0210*/  BRA.U !UP0, `(.L_x_3) ;  /* 0x0000000108107547 */ /* 0x000fea000b800000 */
[----:B------:R-:W2:Y:S01]  /*0220*/  LDC.64 R38, c[0x0][0xca8] ;  /* 0x00032a00ff267b82 */ /* 0x000ea20000000a00 */
[----:B------:R-:W2:Y:S02]  /*0230*/  LDCU.64 UR4, c[0x0][0x358] ;  /* 0x00006b00ff0477ac */ /* 0x000ea40008000a00 */
[----:B--2---:R2:W5:Y:S01]  /*0240*/  LDG.E R38, desc[UR4][R38.64] ;  /* 0x0000000426267981 */ /* 0x004562000c1e1900 */
[----:B------:R-:W-:Y:S05]  /*0250*/  BRA `(.L_x_2) ;  /* 0x0000000000087947 */ /* 0x000fea0003800000 */
.L_x_3:
[----:B------:R-:W2:Y:S02]  /*0260*/  LDCU UR4, c[0x0][0xca0] ;  /* 0x00019400ff0477ac */ /* 0x000ea40008000800 */
[----:B--2---:R-:W-:Y:S02]  /*0270*/  MOV R38, UR4 ;  /* 0x0000000400267c02 */ /* 0x004fe40008000f00 */
.L_x_2:
[----:B------:R-:W-:Y:S01]  /*0280*/  IMAD.U32 R0, RZ, RZ, UR21 ;  /* 0x00000015ff007e24 */ /* 0x000fe2000f8e00ff */
[----:B------:R-:W-:Y:S04]  /*0290*/  BSSY.RECONVERGENT B0, `(.L_x_4) ;  /* 0x0000012000007945 */ /* 0x000fe80003800200 */
[C---:B------:R-:W-:Y:S02]  /*02a0*/  ISETP.NE.OR P2, PT, R0.reuse, 0x1, !P1 ;  /* 0x000000010000780c */ /* 0x040fe40004f45670 */
[----:B------:R-:W-:-:S11]  /*02b0*/  ISETP.NE.OR P0, PT, R0, 0x3, !P1 ;  /* 0x000000030000780c */ /* 0x000fd60004f05670 */
[----:B------:R-:W-:Y:S05]  /*02c0*/  @P2 BRA `(.L_x_5) ;  /* 0x0000000000382947 */ /* 0x000fea0003800000 */
[----:B------:R-:W3:Y:S02]  /*02d0*/  LDCU.64 UR4, c[0x0][0x348] ;  /* 0x00006900ff0477ac */ /* 0x000ee40008000a00 */
[----:B---3--:R-:W-:Y:S02]  /*02e0*/  UIADD3 UR10, UP3, UPT, UR4, 0x80, URZ ;  /* 0x00000080040a7890 */ /* 0x008fe4000ff7e0ff */
[----:B------:R-:W-:Y:S02]  /*02f0*/  UIADD3 UR8, UP2, UPT, UR4, 0x180, URZ ;  /* 0x0000018004087890 */ /* 0x000fe4000ff5e0ff */
[----:B------:R-:W-:Y:S02]  /*0300*/  UIADD3 UR6, UP1, UPT, UR4, 0x280, URZ ;  /* 0x0000028004067890 */ /* 0x000fe4000ff3e0ff */
[----:B------:R-:W-:Y:S02]  /*0310*/  UIADD3 UR4, UP0, UPT, UR4, 0x380, URZ ;  /* 0x0000038004047890 */ /* 0x000fe4000ff1e0ff */
[----:B------:R-:W-:-:S02]  /*0320*/  UIADD3.X UR11, UPT, UPT, URZ, UR5, URZ, UP3, !UPT ;  /* 0x00000005ff0b7290 */ /* 0x000fc40009ffe4ff */
[----:B------:R-:W-:Y:S02]  /*0330*/  UIADD3.X UR9, UPT, UPT, URZ, UR5, URZ, UP2, !UPT ;  /* 0x00000005ff097290 */ /* 0x000fe400097fe4ff */
[----:B------:R-:W-:Y:S02]  /*0340*/  UIADD3.X UR7, UPT, UPT, URZ, UR5, URZ, UP1, !UPT ;  /* 0x00000005ff077290 */ /* 0x000fe40008ffe4ff */
[----:B------:R-:W-:-:S03]  /*0350*/  UIADD3.X UR5, UPT, UPT, URZ, UR5, URZ, UP0, !UPT ;  /* 0x00000005ff057290 */ /* 0x000fc600087fe4ff */
[----:B------:R3:W-:Y:S02]  /*0360*/  UTMACCTL.PF [UR10] ;  /* 0x000000000a0079b9 */ /* 0x0007e40008040000 */
[----:B------:R3:W-:Y:S02]  /*0370*/  UTMACCTL.PF [UR8] ;  /* 0x00000000080079b9 */ /* 0x0007e40008040000 */
[----:B------:R3:W-:Y:S02]  /*0380*/  UTMACCTL.PF [UR6] ;  /* 0x00000000060079b9 */ /* 0x0007e40008040000 */
[----:B------:R3:W-:Y:S02]  /*0390*/  UTMACCTL.PF [UR4] ;  /* 0x00000000040079b9 */ /* 0x0007e40008040000 */
[----:B---3--:R-:W-:Y:S01]  /*03a0*/  NOP ;  /* 0x0000000000007918 */ /* 0x008fe20000000000 */
.L_x_5:
[----:B------:R-:W-:Y:S05]  /*03b0*/  BSYNC.RECONVERGENT B0 ;  /* 0x0000000000007941 */ /* 0x000fea0003800200 */
.L_x_4:
[----:B------:R-:W-:Y:S04]  /*03c0*/  BSSY.RECONVERGENT B0, `(.L_x_6) ;  /* 0x000000a000007945 */ /* 0x000fe80003800200 */
[----:B------:R-:W-:Y:S05]  /*03d0*/  @P0 BRA `(.L_x_7) ;  /* 0x0000000000200947 */ /* 0x000fea0003800000 */
[----:B------:R-:W3:Y:S02]  /*03e0*/  LDCU.64 UR4, c[0x0][0x348] ;  /* 0x00006900ff0477ac */ /* 0x000ee40008000a00 */
[----:B---3--:R-:W-:Y:S02]  /*03f0*/  UIADD3 UR6, UP1, UPT, UR4, 0x980, URZ ;  /* 0x0000098004067890 */ /* 0x008fe4000ff3e0ff */
[----:B------:R-:W-:Y:S02]  /*0400*/  UIADD3 UR4, UP0, UPT, UR4, 0xa80, URZ ;  /* 0x00000a8004047890 */ /* 0x000fe4000ff1e0ff */
[----:B------:R-:W-:Y:S02]  /*0410*/  UIADD3.X UR7, UPT, UPT, URZ, UR5, URZ, UP1, !UPT ;  /* 0x00000005ff077290 */ /* 0x000fe40008ffe4ff */
[----:B------:R-:W-:-:S07]  /*0420*/  UIADD3.X UR5, UPT, UPT, URZ, UR5, URZ, UP0, !UPT ;  /* 0x00000005ff057290 */ /* 0x000fce00087fe4ff */
[----:B------:R3:W-:Y:S02]  /*0430*/  UTMACCTL.PF [UR6] ;  /* 0x00000000060079b9 */ /* 0x0007e40008040000 */
[----:B------:R3:W-:Y:S02]  /*0440*/  UTMACCTL.PF [UR4] ;  /* 0x00000000040079b9 */ /* 0x0007e40008040000 */
[----:B---3--:R-:W-:Y:S01]  /*0450*/  NOP ;  /* 0x0000000000007918 */ /* 0x008fe20000000000 */
.L_x_7:
[----:B------:R-:W-:Y:S05]  /*0460*/  BSYNC.RECONVERGENT B0 ;  /* 0x0000000000007941 */ /* 0x000fea0003800200 */
.L_x_6:
[----:B------:R-:W3:Y:S01]  /*0470*/  LDCU.64 UR4, c[0x0][0xc88] ;  /* 0x00019100ff0477ac */ /* 0x000ee20008000a00 */
[----:B------:R-:W-:Y:S02]  /*0480*/  UISETP.EQ.U32.AND UP2, UPT, UR12, URZ, UPT ;  /* 0x000000ff0c00728c */ /* 0x000fe4000bf42070 */
[----:B------:R-:W-:Y:S02]  /*0490*/  UPLOP3.LUT UP4, UPT, UPT, UPT, UPT, 0x80, 0x8 ;  /* 0x000000000008789c */ /* 0x000fe40003f8f070 */
[----:B---3--:R-:W-:-:S04]  /*04a0*/  UISETP.NE.U32.AND UP0, UPT, UR4, URZ, UPT ;  /* 0x000000ff0400728c */ /* 0x008fc8000bf05070 */
[----:B------:R-:W-:-:S04]  /*04b0*/  UISETP.NE.AND.EX UP1, UPT, UR5, URZ, UPT, UP0 ;  /* 0x000000ff0500728c */ /* 0x000fc8000bf25300 */
[----:B------:R-:W-:-:S04]  /*04c0*/  UISETP.EQ.OR.EX UP3, UPT, UR13, URZ, !UP1, UP2 ;  /* 0x000000ff0d00728c */ /* 0x000fc8000cf62720 */
[----:B------:R-:W-:-:S06]  /*04d0*/  UP2UR UR4, UPR, URZ, 0x8 ;  /* 0x00000008ff047883 */ /* 0x000fcc0008000000 */
[----:B------:R-:W-:Y:S01]  /*04e0*/  MOV R83, UR4 ;  /* 0x0000000400537c02 */ /* 0x000fe20008000f00 */
[----:B------:R-:W-:Y:S06]  /*04f0*/  BRA.U !UP3, `(.L_x_8) ;  /* 0x000000010b207547 */ /* 0x000fec000b800000 */
[----:B------:R-:W-:Y:S01]  /*0500*/  UISETP.NE.U32.AND UP2, UPT, UR12, URZ, UPT ;  /* 0x000000ff0c00728c */ /* 0x000fe2000bf45070 */
[----:B-----5:R-:W-:Y:S01]  /*0510*/  FSETP.NEU.AND P0, PT, R41, RZ, PT ;  /* 0x000000ff2900720b */ /* 0x020fe20003f0d000 */
[----:B------:R-:W-:Y:S02]  /*0520*/  USEL UR4, URZ, 0xffffffff, UP1 ;  /* 0xffffffffff047887 */ /* 0x000fe40008800000 */
[----:B------:R-:W-:-:S10]  /*0530*/  UISETP.NE.AND.EX UP2, UPT, UR13, URZ, UPT, UP2 ;  /* 0x000000ff0d00728c */ /* 0x000fd4000bf45320 */
[----:B------:R-:W-:Y:S01]  /*0540*/  VOTEU.ANY UP0, P0 ;  /* 0x0000000000ff7886 */ /* 0x000fe20000000100 */
[----:B------:R-:W-:-:S04]  /*0550*/  @!UP2 USEL UR4, URZ, 0xffffffff, UP0 ;  /* 0xffffffffff04a887 */ /* 0x000fc80008000000 */
[----:B------:R-:W-:-:S04]  /*0560*/  ULOP3.LUT UR4, UR4, 0x1, URZ, 0xc0, !UPT ;  /* 0x0000000104047892 */ /* 0x000fc8000f8ec0ff */
[----:B------:R-:W-:-:S11]  /*0570*/  UISETP.NE.U32.AND UP4, UPT, UR4, 0x1, UPT ;  /* 0x000000010400788c */ /* 0x000fd6000bf85070 */
.L_x_8:
[----:B------:R-:W3:Y:S01]  /*0580*/  SHFL.IDX PT, R0, R81, RZ, 0x1f ;  /* 0x00001fff51007589 */ /* 0x000ee200000e0000 */
[----:B------:R-:W-:-:S04]  /*0590*/  UISETP.NE.AND UP0, UPT, UR21, 0x2, UPT ;  /* 0x000000021500788c */ /* 0x000fc8000bf05270 */
[----:B------:R-:W-:Y:S02]  /*05a0*/  UISETP.EQ.AND UP2, UPT, UR61, URZ, !UP0 ;  /* 0x000000ff3d00728c */ /* 0x000fe4000c742270 */
[----:B------:R-:W-:-:S04]  /*05b0*/  USEL UR47, URZ, 0x1, UP0 ;  /* 0x00000001ff2f7887 */ /* 0x000fc80008000000 */
[----:B------:R-:W-:Y:S02]  /*05c0*/  PLOP3.LUT P4, PT, P1, PT, UP2, 0x80, 0x8 ;  /* 0x000000000008781c */ /* 0x000fe40000f8f028 */
[----:B---3--:R-:W-:-:S13]  /*05d0*/  ISETP.NE.AND P0, PT, R0, RZ, PT ;  /* 0x000000ff0000720c */ /* 0x008fda0003f05270 */
[----:B------:R-:W-:Y:S05]  /*05e0*/  @P0 BRA `(.L_x_9) ;  /* 0x00000000005c0947 */ /* 0x000fea0003800000 */
[----:B------:R-:W-:Y:S01]  /*05f0*/  UMOV UR4, 0x400 ;  /* 0x0000040000047882 */ /* 0x000fe20000000000 */
[----:B------:R-:W-:Y:S01]  /*0600*/  UMOV UR6, 0x1 ;  /* 0x0000000100067882 */ /* 0x000fe20000000000 */
[----:B------:R-:W-:Y:S02]  /*0610*/  ULEA UR4, UR52, UR4, 0x18 ;  /* 0x0000000434047291 */ /* 0x000fe4000f8ec0ff */
[----:B------:R-:W-:-:S04]  /*0620*/  UIADD3 UR6, UPT, UPT, -UR6, 0x100000, URZ ;  /* 0x0010000006067890 */ /* 0x000fc8000fffe1ff */
[----:B------:R-:W-:Y:S02]  /*0630*/  USHF.L.U32 UR7, UR6, 0xb, URZ ;  /* 0x0000000b06077899 */ /* 0x000fe400080006ff */
[----:B------:R-:W-:Y:S01]  /*0640*/  USHF.L.U32 UR6, UR6, 0x1, URZ ;  /* 0x0000000106067899 */ /* 0x000fe200080006ff */
[----:B------:R-:W-:Y:S01]  /*0650*/  ELECT P0, URZ, PT ;  /* 0x0000000000ff782f */ /* 0x000fe20003800000 */
[----:B------:R-:W3:Y:S10]  /*0660*/  FENCE.VIEW.ASYNC.S ;  /* 0x00000000000073c6 */ /* 0x000ef40000000000 */
[----:B---3--:R3:W4:Y:S01]  /*0670*/  SYNCS.EXCH.64 URZ, [UR4], UR6 ;  /* 0x0000000604ff75b2 */ /* 0x0087220008000100 */
[----:B------:R3:W1:Y:S01]  /*0680*/  SYNCS.EXCH.64 URZ, [UR4+0x38], UR6 ;  /* 0x0000380604ff75b2 */ /* 0x0006620008000100 */
        /* <DEDUP_REMOVED lines=11> */
[----:B------:R3:W1:Y:S02]  /*0740*/  SYNCS.EXCH.64 URZ, [UR4+0x68], UR6 ;  /* 0x0000680604ff75b2 */ /* 0x0006640008000100 */
[----:B---3--:R-:W-:Y:S01]  /*0750*/  NOP ;  /* 0x0000000000007918 */ /* 0x008fe20000000000 */
.L_x_9:
[----:B------:R-:W3:Y:S01]  /*0760*/  SHFL.IDX PT, R0, R81, RZ, 0x1f ;  /* 0x00001fff51007589 */ /* 0x000ee200000e0000 */
[----:B------:R-:W-:Y:S01]  /*0770*/  NOP ;  /* 0x0000000000007918 */ /* 0x000fe20000000000 */
[----:B---3--:R-:W-:-:S13]  /*0780*/  ISETP.NE.AND P0, PT, R0, 0x1, PT ;  /* 0x000000010000780c */ /* 0x008fda0003f05270 */
[----:B------:R-:W-:Y:S05]  /*0790*/  @P0 BRA `(.L_x_10) ;  /* 0x0000000000540947 */ /* 0x000fea0003800000 */
[----:B------:R-:W-:Y:S01]  /*07a0*/  UMOV UR4, 0x400 ;  /* 0x0000040000047882 */ /* 0x000fe20000000000 */
[----:B------:R-:W-:Y:S01]  /*07b0*/  UMOV UR8, 0x20 ;  /* 0x0000002000087882 */ /* 0x000fe20000000000 */
[----:B------:R-:W-:Y:S01]  /*07c0*/  UMOV UR6, 0x80 ;  /* 0x0000008000067882 */ /* 0x000fe20000000000 */
[----:B------:R-:W-:Y:S02]  /*07d0*/  ULEA UR4, UR52, UR4, 0x18 ;  /* 0x0000000434047291 */ /* 0x000fe4000f8ec0ff */
[----:B------:R-:W-:-:S04]  /*07e0*/  UIADD3 UR8, UPT, UPT, -UR8, 0x100000, URZ ;  /* 0x0010000008087890 */ /* 0x000fc8000fffe1ff */
[----:B------:R-:W-:Y:S02]  /*07f0*/  USHF.L.U32 UR9, UR8, 0xb, URZ ;  /* 0x0000000b08097899 */ /* 0x000fe400080006ff */
[----:B------:R-:W-:Y:S02]  /*0800*/  USHF.L.U32 UR8, UR8, 0x1, URZ ;  /* 0x0000000108087899 */ /* 0x000fe400080006ff */
[----:B------:R-:W-:-:S04]  /*0810*/  UIADD3 UR6, UPT, UPT, -UR6, 0x100000, URZ ;  /* 0x0010000006067890 */ /* 0x000fc8000fffe1ff */
[----:B------:R-:W-:Y:S02]  /*0820*/  USHF.L.U32 UR7, UR6, 0xb, URZ ;  /* 0x0000000b06077899 */ /* 0x000fe400080006ff */
[----:B------:R-:W-:Y:S01]  /*0830*/  USHF.L.U32 UR6, UR6, 0x1, URZ ;  /* 0x0000000106067899 */ /* 0x000fe200080006ff */
[----:B------:R-:W-:Y:S01]  /*0840*/  ELECT P0, URZ, PT ;  /* 0x0000000000ff782f */ /* 0x000fe20003800000 */
[----:B------:R-:W3:Y:S02]  /*0850*/  FENCE.VIEW.ASYNC.S ;  /* 0x00000000000073c6 */ /* 0x000ee40000000000 */
[----:B---3--:R3:W1:Y:S08]  /*0860*/  SYNCS.EXCH.64 URZ, [UR4+0x70], UR8 ;  /* 0x0000700804ff75b2 */ /* 0x0086700008000100 */
[----:B------:R3:W1:Y:S01]  /*0870*/  SYNCS.EXCH.64 URZ, [UR4+0x90], UR6 ;  /* 0x0000900604ff75b2 */ /* 0x0006620008000100 */
[----:B------:R3:W1:Y:S01]  /*0880*/  SYNCS.EXCH.64 URZ, [UR4+0x78], UR8 ;  /* 0x0000780804ff75b2 */ /* 0x0006620008000100 */
[----:B------:R3:W1:Y:S01]  /*0890*/  SYNCS.EXCH.64 URZ, [UR4+0x98], UR6 ;  /* 0x0000980604ff75b2 */ /* 0x0006620008000100 */
[----:B------:R3:W1:Y:S01]  /*08a0*/  SYNCS.EXCH.64 URZ, [UR4+0x80], UR8 ;  /* 0x0000800804ff75b2 */ /* 0x0006620008000100 */
[----:B------:R3:W1:Y:S01]  /*08b0*/  SYNCS.EXCH.64 URZ, [UR4+0xa0], UR6 ;  /* 0x0000a00604ff75b2 */ /* 0x0006620008000100 */
[----:B------:R3:W1:Y:S01]  /*08c0*/  SYNCS.EXCH.64 URZ, [UR4+0x88], UR8 ;  /* 0x0000880804ff75b2 */ /* 0x0006620008000100 */
[----:B------:R3:W1:Y:S01]  /*08d0*/  SYNCS.EXCH.64 URZ, [UR4+0xa8], UR6 ;  /* 0x0000a80604ff75b2 */ /* 0x0006620008000100 */
[----:B------:R-:W-:Y:S01]  /*08e0*/  NOP ;  /* 0x0000000000007918 */ /* 0x000fe20000000000 */
.L_x_10:
[----:B------:R-:W2:Y:S01]  /*08f0*/  SHFL.IDX PT, R0, R81, RZ, 0x1f ;  /* 0x00001fff51007589 */ /* 0x000ea200000e0000 */
[----:B------:R-:W-:Y:S01]  /*0900*/  NOP ;  /* 0x0000000000007918 */ /* 0x000fe20000000000 */
[----:B--2---:R-:W-:-:S13]  /*0910*/  ISETP.NE.AND P0, PT, R0, 0x3, PT ;  /* 0x000000030000780c */ /* 0x004fda0003f05270 */
[----:B------:R-:W-:Y:S05]  /*0920*/  @P0 BRA `(.L_x_11) ;  /* 0x00000000002c0947 */ /* 0x000fea0003800000 */
[----:B---3--:R-:W-:Y:S01]  /*0930*/  UMOV UR6, 0x400 ;  /* 0x0000040000067882 */ /* 0x008fe20000000000 */
[----:B------:R-:W-:Y:S01]  /*0940*/  UMOV UR4, 0x20 ;  /* 0x0000002000047882 */ /* 0x000fe20000000000 */
[----:B------:R-:W-:Y:S02]  /*0950*/  ULEA UR6, UR52, UR6, 0x18 ;  /* 0x0000000634067291 */ /* 0x000fe4000f8ec0ff */
[----:B------:R-:W-:-:S04]  /*0960*/  UIADD3 UR4, UPT, UPT, -UR4, 0x100000, URZ ;  /* 0x0010000004047890 */ /* 0x000fc8000fffe1ff */
[----:B------:R-:W-:Y:S02]  /*0970*/  USHF.L.U32 UR5, UR4, 0xb, URZ ;  /* 0x0000000b04057899 */ /* 0x000fe400080006ff */
[----:B------:R-:W-:Y:S01]  /*0980*/  USHF.L.U32 UR4, UR4, 0x1, URZ ;  /* 0x0000000104047899 */ /* 0x000fe200080006ff */
[----:B------:R-:W-:Y:S01]  /*0990*/  ELECT P0, URZ, PT ;  /* 0x0000000000ff782f */ /* 0x000fe20003800000 */
[----:B------:R-:W2:Y:S10]  /*09a0*/  FENCE.VIEW.ASYNC.S ;  /* 0x00000000000073c6 */ /* 0x000eb40000000000 */
[----:B--2---:R2:W3:Y:S01]  /*09b0*/  SYNCS.EXCH.64 URZ, [UR6+0xb0], UR4 ;  /* 0x0000b00406ff75b2 */ /* 0x0044e20008000100 */
[----:B------:R2:W1:Y:S01]  /*09c0*/  SYNCS.EXCH.64 URZ, [UR6+0xb8], UR4 ;  /* 0x0000b80406ff75b2 */ /* 0x0004620008000100 */
[----:B------:R-:W-:Y:S01]  /*09d0*/  NOP ;  /* 0x0000000000007918 */ /* 0x000fe20000000000 */
.L_x_11:
[----:B------:R-:W4:Y:S01]  /*09e0*/  SHFL.IDX PT, R0, R81, RZ, 0x1f ;  /* 0x00001fff51007589 */ /* 0x000f2200000e0000 */
[----:B------:R-:W-:Y:S01]  /*09f0*/  NOP ;  /* 0x0000000000007918 */ /* 0x000fe20000000000 */
[----:B----4-:R-:W-:-:S13]  /*0a00*/  ISETP.NE.AND P0, PT, R0, 0x4, PT ;  /* 0x000000040000780c */ /* 0x010fda0003f05270 */
[----:B------:R-:W-:Y:S05]  /*0a10*/  @P0 BRA `(.L_x_12) ;  /* 0x0000000000480947 */ /* 0x000fea0003800000 */
[----:B--23--:R-:W-:Y:S01]  /*0a20*/  UMOV UR4, 0x1e0 ;  /* 0x000001e000047882 */ /* 0x00cfe20000000000 */
[----:B------:R-:W-:Y:S01]  /*0a30*/  UMOV UR6, 0x400 ;  /* 0x0000040000067882 */ /* 0x000fe20000000000 */
[----:B------:R-:W-:Y:S01]  /*0a40*/  USEL UR4, UR4, 0x1a0, UP4 ;  /* 0x000001a004047887 */ /* 0x000fe2000a000000 */
        /* <DEDUP_REMOVED lines=9> */
[----:B------:R-:W2:Y:S02]  /*0ae0*/  FENCE.VIEW.ASYNC.S ;  /* 0x00000000000073c6 */ /* 0x000ea40000000000 */
[----:B--2---:R4:W2:Y:S08]  /*0af0*/  SYNCS.EXCH.64 URZ, [UR6+0xc0], UR8 ;  /* 0x0000c00806ff75b2 */ /* 0x0048b00008000100 */
[----:B------:R4:W3:Y:S01]  /*0b00*/  SYNCS.EXCH.64 URZ, [UR6+0xd0], UR4 ;  /* 0x0000d00406ff75b2 */ /* 0x0008e20008000100 */
[----:B------:R4:W1:Y:S01]  /*0b10*/  SYNCS.EXCH.64 URZ, [UR6+0xc8], UR8 ;  /* 0x0000c80806ff75b2 */ /* 0x0008620008000100 */
[----:B------:R4:W1:Y:S02]  /*0b20*/  SYNCS.EXCH.64 URZ, [UR6+0xd8], UR4 ;  /* 0x0000d80406ff75b2 */ /* 0x0008640008000100 */
[----:B----4-:R-:W-:Y:S01]  /*0b30*/  NOP ;  /* 0x0000000000007918 */ /* 0x010fe20000000000 */
.L_x_12:
[----:B------:R-:W4:Y:S01]  /*0b40*/  SHFL.IDX PT, R0, R81, RZ, 0x1f ;  /* 0x00001fff51007589 */ /* 0x000f2200000e0000 */
[----:B------:R-:W-:Y:S01]  /*0b50*/  NOP ;  /* 0x0000000000007918 */ /* 0x000fe20000000000 */
[----:B----4-:R-:W-:-:S13]  /*0b60*/  ISETP.NE.AND P0, PT, R0, 0x5, PT ;  /* 0x000000050000780c */ /* 0x010fda0003f05270 */
[----:B------:R-:W-:Y:S05]  /*0b70*/  @P0 BRA `(.L_x_13) ;  /* 0x0000000000440947 */ /* 0x000fea0003800000 */
[----:B--23--:R-:W-:Y:S01]  /*0b80*/  UMOV UR4, 0x400 ;  /* 0x0000040000047882 */ /* 0x00cfe20000000000 */
        /* <DEDUP_REMOVED lines=16> */
.L_x_13:
[----:B------:R-:W4:Y:S01]  /*0c90*/  SHFL.IDX PT, R0, R81, RZ, 0x1f ;  /* 0x00001fff51007589 */ /* 0x000f2200000e0000 */
[----:B------:R-:W-:Y:S01]  /*0ca0*/  ISETP.NE.OR P1, PT, RZ, UR21, !P1 ;  /* 0x00000015ff007c0c */ /* 0x000fe2000cf25670 */
[----:B------:R-:W-:Y:S01]  /*0cb0*/  NOP ;  /* 0x0000000000007918 */ /* 0x000fe20000000000 */
[----:B----4-:R-:W-:-:S13]  /*0cc0*/  ISETP.NE.AND P0, PT, R0, 0x3, PT ;  /* 0x000000030000780c */ /* 0x010fda0003f05270 */
[----:B------:R-:W-:Y:S05]  /*0cd0*/  @P0 BRA `(.L_x_14) ;  /* 0x0000000000340947 */ /* 0x000fea0003800000 */
[----:B--23--:R-:W-:Y:S01]  /*0ce0*/  UMOV UR4, 0x400 ;  /* 0x0000040000047882 */ /* 0x00cfe20000000000 */
[----:B------:R-:W-:Y:S01]  /*0cf0*/  UMOV UR6, 0x20 ;  /* 0x0000002000067882 */ /* 0x000fe20000000000 */
[----:B------:R-:W-:Y:S02]  /*0d00*/  ULEA UR4, UR52, UR4, 0x18 ;  /* 0x0000000434047291 */ /* 0x000fe4000f8ec0ff */
[----:B------:R-:W-:-:S04]  /*0d10*/  UIADD3 UR6, UPT, UPT, -UR6, 0x100000, URZ ;  /* 0x0010000006067890 */ /* 0x000fc8000fffe1ff */
[----:B------:R-:W-:Y:S02]  /*0d20*/  USHF.L.U32 UR7, UR6, 0xb, URZ ;  /* 0x0000000b06077899 */ /* 0x000fe400080006ff */
[----:B------:R-:W-:Y:S01]  /*0d30*/  USHF.L.U32 UR6, UR6, 0x1, URZ ;  /* 0x0000000106067899 */ /* 0x000fe200080006ff */
[----:B------:R-:W-:Y:S01]  /*0d40*/  ELECT P0, URZ, PT ;  /* 0x0000000000ff782f */ /* 0x000fe20003800000 */
[----:B------:R-:W2:Y:S10]  /*0d50*/  FENCE.VIEW.ASYNC.S ;  /* 0x00000000000073c6 */ /* 0x000eb40000000000 */
[----:B--2---:R4:W2:Y:S01]  /*0d60*/  SYNCS.EXCH.64 URZ, [UR4+0x100], UR6 ;  /* 0x0001000604ff75b2 */ /* 0x0048a20008000100 */
[----:B------:R4:W3:Y:S01]  /*0d70*/  SYNCS.EXCH.64 URZ, [UR4+0x110], UR6 ;  /* 0x0001100604ff75b2 */ /* 0x0008e20008000100 */
[----:B------:R4:W1:Y:S01]  /*0d80*/  SYNCS.EXCH.64 URZ, [UR4+0x108], UR6 ;  /* 0x0001080604ff75b2 */ /* 0x0008620008000100 */
[----:B------:R4:W1:Y:S02]  /*0d90*/  SYNCS.EXCH.64 URZ, [UR4+0x118], UR6 ;  /* 0x0001180604ff75b2 */ /* 0x0008640008000100 */
[----:B----4-:R-:W-:Y:S01]  /*0da0*/  NOP ;  /* 0x0000000000007918 */ /* 0x010fe20000000000 */
.L_x_14:
[----:B------:R-:W-:Y:S01]  /*0db0*/  VOTEU.ALL UP0, P1 ;  /* 0x0000000000ff7886 */ /* 0x000fe20000800000 */
[----:B--23--:R-:W-:Y:S01]  /*0dc0*/  UMOV UR4, 0x20 ;  /* 0x0000002000047882 */ /* 0x00cfe20000000000 */
[----:B------:R-:W2:Y:S01]  /*0dd0*/  LDCU UR7, c[0x0][0x36c] ;  /* 0x00006d80ff0777ac */ /* 0x000ea20008000800 */
[----:B------:R-:W-:Y:S01]  /*0de0*/  NOP ;  /* 0x0000000000007918 */ /* 0x000fe20000000000 */
[----:B------:R-:W-:Y:S01]  /*0df0*/  LOP3.LUT R0, R94, 0x1f, RZ, 0xc0, !PT ;  /* 0x0000001f5e007812 */ /* 0x000fe200078ec0ff */
[----:B------:R-:W-:Y:S01]  /*0e00*/  @!UP0 UMOV UR6, 0x400 ;  /* 0x0000040000068882 */ /* 0x000fe20000000000 */
[----:B------:R-:W-:-:S04]  /*0e10*/  @!UP0 UIADD3 UR4, UPT, UPT, -UR4, 0x100000, URZ ;  /* 0x0010000004048890 */ /* 0x000fc8000fffe1ff */
[----:B------:R-:W-:Y:S02]  /*0e20*/  @!UP0 USHF.L.U32 UR5, UR4, 0xb, URZ ;  /* 0x0000000b04058899 */ /* 0x000fe400080006ff */
[----:B------:R-:W-:Y:S02]  /*0e30*/  @!UP0 USHF.L.U32 UR4, UR4, 0x1, URZ ;  /* 0x0000000104048899 */ /* 0x000fe400080006ff */
[----:B------:R-:W-:Y:S01]  /*0e40*/  @!UP0 ULEA UR6, UR52, UR6, 0x18 ;  /* 0x0000000634068291 */ /* 0x000fe2000f8ec0ff */
[----:B------:R-:W-:Y:S01]  /*0e50*/  VOTEU.ALL UP0, P1 ;  /* 0x0000000000ff7886 */ /* 0x000fe20000800000 */
[----:B------:R-:W-:Y:S02]  /*0e60*/  UISETP.NE.AND UP5, UPT, UR21, URZ, UPT ;  /* 0x000000ff1500728c */ /* 0x000fe4000bfa5270 */
[----:B--2---:R-:W-:Y:S01]  /*0e70*/  UISETP.EQ.U32.AND UP6, UPT, UR7, 0x1, UPT ;  /* 0x000000010700788c */ /* 0x004fe2000bfc2070 */
[----:B------:R-:W2:Y:S07]  /*0e80*/  FENCE.VIEW.ASYNC.S ;  /* 0x00000000000073c6 */ /* 0x000eae0000000000 */
[----:B--2---:R2:W3:Y:S01]  /*0e90*/  @!UP0 SYNCS.EXCH.64 URZ, [UR6+0x120], UR4 ;  /* 0x0001200406ff85b2 */ /* 0x0044e20008000100 */
[----:B------:R-:W-:Y:S05]  /*0ea0*/  BRA.U !UP6, `(.L_x_15) ;  /* 0x000000010e087547 */ /* 0x000fea000b800000 */
[----:B-1-3--:R-:W-:Y:S01]  /*0eb0*/  UCGABAR_ARV ;  /* 0x00000000000079c7 */ /* 0x00afe20008000000 */
[----:B------:R-:W-:Y:S05]  /*0ec0*/  BRA `(.L_x_16) ;  /* 0x0000000000047947 */ /* 0x000fea0003800000 */
.L_x_15:
[----:B-1-3--:R-:W-:Y:S01]  /*0ed0*/  NOP ;  /* 0x0000000000007918 */ /* 0x00afe20000000000 */
.L_x_16:
[----:B--2---:R-:W1:Y:S01]  /*0ee0*/  S2UR UR6, SR_CTAID.Y ;  /* 0x00000000000679c3 */ /* 0x004e620000002600 */
[----:B------:R-:W-:-:S05]  /*0ef0*/  CS2R.32 R82, SR_CgaSize ;  /* 0x0000000000527805 */ /* 0x000fca0000008a00 */
[----:B------:R-:W-:-:S05]  /*0f00*/  IMAD R82, R82, -0xa0, RZ ;  /* 0xffffff6052527824 */ /* 0x000fca00078e02ff */
[----:B------:R-:W-:-:S14]  /*0f10*/  R2UR UR4, R82 ;  /* 0x00000000520472ca */ /* 0x000fdc00000e0000 */
[----:B------:R-:W2:Y:S01]  /*0f20*/  LDCU UR4, c[0x0][UR4+0x2b4] ;  /* 0x00005680040477ac */ /* 0x000ea20008000800 */
[----:B------:R-:W-:-:S05]  /*0f30*/  CS2R.32 R82, SR_CgaSize ;  /* 0x0000000000527805 */ /* 0x000fca0000008a00 */
[----:B------:R-:W-:-:S05]  /*0f40*/  IMAD R82, R82, -0xa0, RZ ;  /* 0xffffff6052527824 */ /* 0x000fca00078e02ff */
[----:B------:R-:W-:-:S14]  /*0f50*/  R2UR UR5, R82 ;  /* 0x00000000520572ca */ /* 0x000fdc00000e0000 */
[----:B------:R-:W3:Y:S01]  /*0f60*/  LDCU UR5, c[0x0][UR5+0x2b0] ;  /* 0x00005600050577ac */ /* 0x000ee20008000800 */
[----:B------:R-:W4:Y:S01]  /*0f70*/  S2UR UR57, SR_CTAID.X ;  /* 0x00000000003979c3 */ /* 0x000f220000002500 */
[----:B------:R-:W-:-:S05]  /*0f80*/  CS2R.32 R82, SR_CgaSize ;  /* 0x0000000000527805 */ /* 0x000fca0000008a00 */
[----:B------:R-:W-:-:S05]  /*0f90*/  IMAD R82, R82, -0xa0, RZ ;  /* 0xffffff6052527824 */ /* 0x000fca00078e02ff */
[----:B------:R-:W-:-:S14]  /*0fa0*/  R2UR UR7, R82 ;  /* 0x00000000520772ca */ /* 0x000fdc00000e0000 */
[----:B------:R-:W3:Y:S01]  /*0fb0*/  LDCU UR7, c[0x0][UR7+0x2a4] ;  /* 0x00005480070777ac */ /* 0x000ee20008000800 */
[----:B------:R-:W3:Y:S01]  /*0fc0*/  LDCU UR22, c[0x0][0xf24] ;  /* 0x0001e480ff1677ac */ /* 0x000ee20008000800 */
[----:B------:R-:W1:Y:S01]  /*0fd0*/  S2UR UR44, SR_CTAID.Z ;  /* 0x00000000002c79c3 */ /* 0x000e620000002700 */
[----:B------:R-:W-:-:S05]  /*0fe0*/  CS2R.32 R82, SR_CgaSize ;  /* 0x0000000000527805 */ /* 0x000fca0000008a00 */
[----:B------:R-:W-:-:S05]  /*0ff0*/  IMAD R82, R82, -0xa0, RZ ;  /* 0xffffff6052527824 */ /* 0x000fca00078e02ff */
[----:B------:R-:W-:-:S14]  /*1000*/  R2UR UR63, R82 ;  /* 0x00000000523f72ca */ /* 0x000fdc00000e0000 */
[----:B------:R-:W3:Y:S01]  /*1010*/  LDCU UR63, c[0x0][UR63+0x2a0] ;  /* 0x000054003f3f77ac */ /* 0x000ee20008000800 */
[----:B------:R-:W-:Y:S01]  /*1020*/  USHF.L.U32 UR37, UR52, 0x8, URZ ;  /* 0x0000000834257899 */ /* 0x000fe200080006ff */
[----:B------:R-:W3:Y:S01]  /*1030*/  LDCU UR39, c[0x0][0xf24] ;  /* 0x0001e480ff2777ac */ /* 0x000ee20008000800 */
[----:B-1----:R-:W-:Y:S01]  /*1040*/  I2FP.F32.U32 R2, UR6 ;  /* 0x0000000600027c45 */ /* 0x002fe20008201000 */
[----:B------:R-:W1:Y:S04]  /*1050*/  LDCU UR24, c[0x0][0xf30] ;  /* 0x0001e600ff1877ac */ /* 0x000e680008000800 */
[----:B--2---:R-:W-:Y:S01]  /*1060*/  FMUL R2, R2, UR4 ;  /* 0x0000000402027c20 */ /* 0x004fe20008400000 */
[----:B------:R-:W-:Y:S01]  /*1070*/  ULOP3.LUT UR37, UR37, 0x100, URZ, 0xc0, !UPT ;  /* 0x0000010025257892 */ /* 0x000fe2000f8ec0ff */
[----:B----4-:R-:W-:Y:S01]  /*1080*/  I2FP.F32.U32 R3, UR57 ;  /* 0x0000003900037c45 */ /* 0x010fe20008201000 */
[----:B------:R-:W-:Y:S01]  /*1090*/  UMOV UR20, UR57 ;  /* 0x0000003900147c82 */ /* 0x000fe20008000000 */
[----:B---3--:R-:W-:-:S02]  /*10a0*/  UISETP.GE.AND UP2, UPT, UR22, 0x1, UPT ;  /* 0x000000011600788c */ /* 0x008fc4000bf46270 */
[----:B------:R-:W2:Y:S01]  /*10b0*/  F2I.U32.TRUNC.NTZ R2, R2 ;  /* 0x0000000200027305 */ /* 0x000ea2000020f000 */
[----:B------:R-:W-:Y:S01]  /*10c0*/  UMOV UR11, UR6 ;  /* 0x00000006000b7c82 */ /* 0x000fe20008000000 */
[----:B------:R-:W-:-:S06]  /*10d0*/  FMUL R3, R3, UR5 ;  /* 0x0000000503037c20 */ /* 0x000fcc0008400000 */
[----:B------:R-:W3:Y:S01]  /*10e0*/  F2I.U32.TRUNC.NTZ R3, R3 ;  /* 0x0000000300037305 */ /* 0x000ee2000020f000 */
[----:B--2---:R-:W-:Y:S02]  /*10f0*/  R2UR UR4, R2 ;  /* 0x00000000020472ca */ /* 0x004fe400000e0000 */
[----:B------:R-:W-:Y:S02]  /*1100*/  PRMT R2, RZ, 0x7610, R2 ;  /* 0x00007610ff027816 */ /* 0x000fe40000000002 */
[----:B---3--:R-:W-:Y:S02]  /*1110*/  R2UR UR5, R3 ;  /* 0x00000000030572ca */ /* 0x008fe400000e0000 */
[----:B------:R-:W-:-:S07]  /*1120*/  PRMT R3, RZ, 0x7610, R3 ;  /* 0x00007610ff037816 */ /* 0x000fce0000000003 */
[----:B------:R-:W-:-:S04]  /*1130*/  UIADD3 UR4, UPT, UPT, -UR4, URZ, URZ ;  /* 0x000000ff04047290 */ /* 0x000fc8000fffe1ff */
[----:B------:R-:W-:Y:S02]  /*1140*/  UIMAD UR4, UR7, UR4, UR6 ;  /* 0x00000004070472a4 */ /* 0x000fe4000f8e0206 */
[----:B------:R-:W-:-:S04]  /*1150*/  UIADD3 UR5, UPT, UPT, -UR5, URZ, URZ ;  /* 0x000000ff05057290 */ /* 0x000fc8000fffe1ff */
[----:B------:R-:W-:Y:S01]  /*1160*/  IMAD.U32 R82, RZ, RZ, UR4 ;  /* 0x00000004ff527e24 */ /* 0x000fe2000f8e00ff */
[----:B------:R-:W-:Y:S01]  /*1170*/  UIMAD UR63, UR63, UR5, UR57 ;  /* 0x000000053f3f72a4 */ /* 0x000fe2000f8e0239 */
[----:B-1----:R-:W-:Y:S11]  /*1180*/  BRA.U UP5, `(.L_x_17) ;  /* 0x00000001052c7547 */ /* 0x002ff6000b800000 */
[----:B------:R-:W-:Y:S01]  /*1190*/  R2UR UR4, R82 ;  /* 0x00000000520472ca */ /* 0x000fe200000e0000 */
[----:B------:R-:W-:-:S12]  /*11a0*/  UMOV UR7, 0x3 ;  /* 0x0000000300077882 */ /* 0x000fd80000000000 */
[----:B------:R-:W-:Y:S02]  /*11b0*/  UISETP.NE.AND UP0, UPT, UR4, URZ, UPT ;  /* 0x000000ff0400728c */ /* 0x000fe4000bf05270 */
[----:B------:R-:W-:Y:S02]  /*11c0*/  ULOP3.LUT UR4, UR63, 0xfffffffe, URZ, 0xc0, !UPT ;  /* 0xfffffffe3f047892 */ /* 0x000fe4000f8ec0ff */
[----:B------:R-:W-:Y:S02]  /*11d0*/  UISETP.LT.U32.OR UP0, UPT, UR63, 0x2, !UP0 ;  /* 0x000000023f00788c */ /* 0x000fe4000c701470 */
[----:B------:R-:W-:Y:S02]  /*11e0*/  USHF.L.U32 UR4, UR7, UR4, URZ ;  /* 0x0000000407047299 */ /* 0x000fe400080006ff */
[----:B------:R-:W-:Y:S02]  /*11f0*/  USEL UR6, URZ, 0x1, !UP0 ;  /* 0x00000001ff067887 */ /* 0x000fe4000c000000 */
[----:B------:R-:W-:-:S02]  /*1200*/  USEL UR5, URZ, 0x2, !UP0 ;  /* 0x00000002ff057887 */ /* 0x000fc4000c000000 */
[----:B------:R-:W-:Y:S02]  /*1210*/  IMAD.U32 R2, RZ, RZ, UR4 ;  /* 0x00000004ff027e24 */ /* 0x000fe4000f8e00ff */
[----:B------:R-:W-:-:S06]  /*1220*/  UIADD3 UR5, UPT, UPT, UR6, UR5, URZ ;  /* 0x0000000506057290 */ /* 0x000fcc000fffe0ff */
[----:B------:R-:W-:Y:S02]  /*1230*/  MOV R3, UR5 ;  /* 0x0000000500037c02 */ /* 0x000fe40008000f00 */
.L_x_17:
[----:B------:R-:W-:Y:S05]  /*1240*/  BRA.U !UP2, `(.L_x_18) ;  /* 0x000000010ad07547 */ /* 0x000fea000b800000 */
[----:B------:R-:W1:Y:S01]  /*1250*/  LDCU.128 UR12, c[0x0][0xf10] ;  /* 0x0001e200ff0c77ac */ /* 0x000e620008000c00 */
[----:B------:R-:W2:Y:S01]  /*1260*/  LDCU UR6, c[0x0][0x370] ;  /* 0x00006e00ff0677ac */ /* 0x000ea20008000800 */
[----:B------:R-:W3:Y:S01]  /*1270*/  LDCU UR7, c[0x0][0x374] ;  /* 0x00006e80ff0777ac */ /* 0x000ee20008000800 */
[----:B------:R-:W4:Y:S01]  /*1280*/  LDCU UR23, c[0x0][0xf0c] ;  /* 0x0001e180ff1777ac */ /* 0x000f220008000800 */
[----:B------:R-:W4:Y:S01]  /*1290*/  LDCU UR10, c[0x0][0xf20] ;  /* 0x0001e400ff0a77ac */ /* 0x000f220008000800 */
[----:B------:R-:W4:Y:S01]  /*12a0*/  LDCU.64 UR8, c[0x0][0xf28] ;  /* 0x0001e500ff0877ac */ /* 0x000f220008000a00 */
[----:B-1----:R-:W-:Y:S02]  /*12b0*/  UISETP.NE.AND UP3, UPT, UR14, 0x1, UPT ;  /* 0x000000010e00788c */ /* 0x002fe4000bf65270 */
[----:B---3--:R-:W-:Y:S02]  /*12c0*/  UIMAD.WIDE.U32 UR16, UR7, UR15, URZ ;  /* 0x0000000f071072a5 */ /* 0x008fe4000f8e00ff */
[----:B--2---:R-:W-:-:S02]  /*12d0*/  UIMAD.WIDE.U32 UR18, UR6, UR12, URZ ;  /* 0x0000000c061272a5 */ /* 0x004fc4000f8e00ff */
[----:B----4-:R-:W-:Y:S02]  /*12e0*/  UISETP.NE.AND UP0, UPT, UR23, 0x1, UPT ;  /* 0x000000011700788c */ /* 0x010fe4000bf05270 */
[----:B------:R-:W-:Y:S01]  /*12f0*/  UIMAD.WIDE.U32 UR4, UR20, UR12, URZ ;  /* 0x0000000c140472a5 */ /* 0x000fe2000f8e00ff */
[----:B------:R-:W-:Y:S02]  /*1300*/  UMOV UR16, UR17 ;  /* 0x0000001100107c82 */ /* 0x000fe40008000000 */
[----:B------:R-:W-:Y:S01]  /*1310*/  UMOV UR18, UR19 ;  /* 0x0000001300127c82 */ /* 0x000fe20008000000 */
[----:B------:R-:W-:Y:S02]  /*1320*/  @UP3 USHF.R.U32.HI UR7, URZ, UR10, UR16 ;  /* 0x0000000aff073299 */ /* 0x000fe40008011610 */
[----:B------:R-:W-:Y:S02]  /*1330*/  UISETP.NE.AND UP2, UPT, UR22, 0x1, UPT ;  /* 0x000000011600788c */ /* 0x000fe4000bf45270 */
[----:B------:R-:W-:-:S02]  /*1340*/  USHF.R.U32.HI UR5, URZ, UR13, UR5 ;  /* 0x0000000dff057299 */ /* 0x000fc40008011605 */
[----:B------:R-:W-:Y:S02]  /*1350*/  @UP0 USHF.R.U32.HI UR6, URZ, UR13, UR18 ;  /* 0x0000000dff060299 */ /* 0x000fe40008011612 */
[----:B------:R-:W-:Y:S02]  /*1360*/  UIMAD.WIDE.U32 UR16, UR11, UR15, URZ ;  /* 0x0000000f0b1072a5 */ /* 0x000fe4000f8e00ff */
[----:B------:R-:W-:Y:S02]  /*1370*/  UIMAD.WIDE.U32 UR12, UR7, UR8, URZ ;  /* 0x00000008070c72a5 */ /* 0x000fe4000f8e00ff */
[----:B------:R-:W-:Y:S02]  /*1380*/  UIMAD.WIDE.U32 UR18, UR6, UR8, URZ ;  /* 0x00000008061272a5 */ /* 0x000fe4000f8e00ff */
[----:B------:R-:W-:Y:S01]  /*1390*/  USEL UR5, UR20, UR5, !UP0 ;  /* 0x0000000514057287 */ /* 0x000fe2000c000000 */
[----:B------:R-:W-:Y:S02]  /*13a0*/  UMOV UR4, UR17 ;  /* 0x0000001100047c82 */ /* 0x000fe40008000000 */
[----:B------:R-:W-:Y:S01]  /*13b0*/  UMOV UR12, UR13 ;  /* 0x0000000d000c7c82 */ /* 0x000fe20008000000 */
[----:B------:R-:W-:-:S02]  /*13c0*/  USHF.R.U32.HI UR4, URZ, UR10, UR4 ;  /* 0x0000000aff047299 */ /* 0x000fc40008011604 */
[----:B------:R-:W-:Y:S01]  /*13d0*/  @UP2 USHF.R.U32.HI UR7, URZ, UR9, UR12 ;  /* 0x00000009ff072299 */ /* 0x000fe2000801160c */
[----:B------:R-:W-:Y:S01]  /*13e0*/  UMOV UR18, UR19 ;  /* 0x0000001300127c82 */ /* 0x000fe20008000000 */
[----:B------:R-:W-:Y:S02]  /*13f0*/  USEL UR4, UR11, UR4, !UP3 ;  /* 0x000000040b047287 */ /* 0x000fe4000d800000 */
[----:B------:R-:W-:Y:S02]  /*1400*/  @UP2 USHF.R.U32.HI UR6, URZ, UR9, UR18 ;  /* 0x00000009ff062299 */ /* 0x000fe40008011612 */
[----:B------:R-:W-:Y:S02]  /*1410*/  UIMAD UR7, UR7, UR22, URZ ;  /* 0x00000016070772a4 */ /* 0x000fe4000f8e02ff */
[----:B------:R-:W-:Y:S02]  /*1420*/  UIMAD UR10, UR6, UR22, URZ ;  /* 0x00000016060a72a4 */ /* 0x000fe4000f8e02ff */
[----:B------:R-:W-:-:S02]  /*1430*/  UISETP.GE.AND UP0, UPT, UR4, UR7, UPT ;  /* 0x000000070400728c */ /* 0x000fc4000bf06270 */
[----:B------:R-:W-:Y:S02]  /*1440*/  UIMAD.WIDE.U32 UR12, UR4, UR8, URZ ;  /* 0x00000008040c72a5 */ /* 0x000fe4000f8e00ff */
[----:B------:R-:W-:Y:S02]  /*1450*/  UISETP.GE.OR UP0, UPT, UR5, UR10, UP0 ;  /* 0x0000000a0500728c */ /* 0x000fe40008706670 */
[----:B------:R-:W-:Y:S02]  /*1460*/  UIMAD.WIDE.U32 UR16, UR5, UR8, URZ ;  /* 0x00000008051072a5 */ /* 0x000fe4000f8e00ff */
[----:B------:R-:W-:Y:S01]  /*1470*/  UIADD3 UR7, UPT, UPT, -UR4, URZ, URZ ;  /* 0x000000ff04077290 */ /* 0x000fe2000fffe1ff */
[----:B------:R-:W-:Y:S01]  /*1480*/  UMOV UR8, UR13 ;  /* 0x0000000d00087c82 */ /* 0x000fe20008000000 */
[----:B------:R-:W-:Y:S02]  /*1490*/  UIADD3 UR10, UPT, UPT, -UR5, URZ, URZ ;  /* 0x000000ff050a7290 */ /* 0x000fe4000fffe1ff */
[----:B------:R-:W-:-:S02]  /*14a0*/  USHF.R.U32.HI UR8, URZ, UR9, UR8 ;  /* 0x00000009ff087299 */ /* 0x000fc40008011608 */
[----:B------:R-:W-:Y:S02]  /*14b0*/  UIMAD UR11, UR14, UR7, UR11 ;  /* 0x000000070e0b72a4 */ /* 0x000fe4000f8e020b */
[----:B------:R-:W-:Y:S01]  /*14c0*/  USEL UR8, UR4, UR8, !UP2 ;  /* 0x0000000804087287 */ /* 0x000fe2000d000000 */
[----:B------:R-:W-:Y:S01]  /*14d0*/  @!UP0 UMOV UR7, UR17 ;  /* 0x0000001100078c82 */ /* 0x000fe20008000000 */
[----:B------:R-:W-:Y:S02]  /*14e0*/  UIMAD UR20, UR23, UR10, UR20 ;  /* 0x0000000a171472a4 */ /* 0x000fe4000f8e0214 */
[----:B------:R-:W-:Y:S02]  /*14f0*/  @!UP0 USHF.R.U32.HI UR7, URZ, UR9, UR7 ;  /* 0x00000009ff078299 */ /* 0x000fe40008011607 */
[----:B------:R-:W-:Y:S02]  /*1500*/  UIADD3 UR9, UPT, UPT, -UR8, URZ, URZ ;  /* 0x000000ff08097290 */ /* 0x000fe4000fffe1ff */
[----:B------:R-:W-:-:S02]  /*1510*/  @!UP0 USEL UR7, UR5, UR7, !UP2 ;  /* 0x0000000705078287 */ /* 0x000fc4000d000000 */
[----:B------:R-:W-:Y:S02]  /*1520*/  UIMAD UR9, UR22, UR9, UR4 ;  /* 0x00000009160972a4 */ /* 0x000fe4000f8e0204 */
[----:B------:R-:W-:Y:S02]  /*1530*/  @!UP0 UIADD3 UR8, UPT, UPT, UR8, -UR7, URZ ;  /* 0x8000000708088290 */ /* 0x000fe4000fffe0ff */
[----:B------:R-:W-:Y:S02]  /*1540*/  @!UP0 UIMAD UR6, UR9, UR6, UR7 ;  /* 0x00000006090682a4 */ /* 0x000fe4000f8e0207 */
[----:B------:R-:W-:-:S04]  /*1550*/  @!UP0 UIMAD UR4, UR8, UR22, UR5 ;  /* 0x00000016080482a4 */ /* 0x000fc8000f8e0205 */
[----:B------:R-:W-:Y:S01]  /*1560*/  UIMAD UR11, UR4, UR14, UR11 ;  /* 0x0000000e040b72a4 */ /* 0x000fe2000f8e020b */
[----:B------:R-:W-:Y:S02]  /*1570*/  @!UP0 UMOV UR5, UR6 ;  /* 0x0000000600058c82 */ /* 0x000fe40008000000 */
[----:B------:R-:W-:-:S12]  /*1580*/  UIMAD UR20, UR5, UR23, UR20 ;  /* 0x00000017051472a4 */ /* 0x000fd8000f8e0214 */
.L_x_18:
[----:B------:R-:W-:Y:S02]  /*1590*/  UISETP.NE.AND UP2, UPT, UR24, 0x1, UPT ;  /* 0x000000011800788c */ /* 0x000fe4000bf45270 */
[----:B------:R-:W-:Y:S02]  /*15a0*/  UISETP.NE.AND UP0, UPT, UR21, 0x2, UPT ;  /* 0x000000021500788c */ /* 0x000fe4000bf05270 */
[----:B------:R-:W-:Y:S02]  /*15b0*/  ULOP3.LUT UR59, UR57, 0x1, URZ, 0xc0, !UPT ;  /* 0x00000001393b7892 */ /* 0x000fe4000f8ec0ff */
[----:B------:R-:W-:-:S03]  /*15c0*/  USHF.R.U32.HI UR10, URZ, 0x1, UR37 ;  /* 0x00000001ff0a7899 */ /* 0x000fc60008011625 */
[----:B------:R-:W-:Y:S09]  /*15d0*/  BRA.U UP2, `(.L_x_19) ;  /* 0x0000000102407547 */ /* 0x000ff2000b800000 */
[----:B------:R-:W1:Y:S01]  /*15e0*/  LDCU.128 UR12, c[0x0][0xf10] ;  /* 0x0001e200ff0c77ac */ /* 0x000e620008000c00 */
[----:B------:R-:W2:Y:S01]  /*15f0*/  LDCU UR8, c[0x0][0xf0c] ;  /* 0x0001e180ff0877ac */ /* 0x000ea20008000800 */
[----:B------:R-:W3:Y:S01]  /*1600*/  LDCU UR9, c[0x0][0xf20] ;  /* 0x0001e400ff0977ac */ /* 0x000ee20008000800 */
[----:B-1----:R-:W-:Y:S02]  /*1610*/  UIMAD.WIDE.U32 UR4, UR20, UR12, URZ ;  /* 0x0000000c140472a5 */ /* 0x002fe4000f8e00ff */
[----:B------:R-:W-:Y:S02]  /*1620*/  UIMAD.WIDE.U32 UR6, UR11, UR15, URZ ;  /* 0x0000000f0b0672a5 */ /* 0x000fe4000f8e00ff */
[----:B--2---:R-:W-:Y:S02]  /*1630*/  UISETP.NE.AND UP2, UPT, UR8, 0x1, UPT ;  /* 0x000000010800788c */ /* 0x004fe4000bf45270 */
[----:B------:R-:W-:-:S03]  /*1640*/  USHF.R.U32.HI UR5, URZ, UR13, UR5 ;  /* 0x0000000dff057299 */ /* 0x000fc60008011605 */
[----:B------:R-:W-:Y:S01]  /*1650*/  UMOV UR4, UR7 ;  /* 0x0000000700047c82 */ /* 0x000fe20008000000 */
[----:B------:R-:W-:Y:S02]  /*1660*/  USEL UR5, UR20, UR5, !UP2 ;  /* 0x0000000514057287 */ /* 0x000fe4000d000000 */
[----:B------:R-:W-:Y:S02]  /*1670*/  UISETP.NE.AND UP2, UPT, UR14, 0x1, UPT ;  /* 0x000000010e00788c */ /* 0x000fe4000bf45270 */
[----:B---3--:R-:W-:-:S04]  /*1680*/  USHF.R.U32.HI UR4, URZ, UR9, UR4 ;  /* 0x00000009ff047299 */ /* 0x008fc80008011604 */
[----:B------:R-:W-:-:S04]  /*1690*/  USEL UR4, UR11, UR4, !UP2 ;  /* 0x000000040b047287 */ /* 0x000fc8000d000000 */
[----:B------:R-:W-:Y:S02]  /*16a0*/  UIADD3 UR6, UPT, UPT, UR5, -UR4, URZ ;  /* 0x8000000405067290 */ /* 0x000fe4000fffe0ff */
[----:B------:R-:W-:Y:S02]  /*16b0*/  UIADD3 UR4, UPT, UPT, -UR5, UR4, URZ ;  /* 0x0000000405047290 */ /* 0x000fe4000fffe1ff */
[----:B------:R-:W-:Y:S02]  /*16c0*/  UIMAD UR11, UR6, UR14, UR11 ;  /* 0x0000000e060b72a4 */ /* 0x000fe4000f8e020b */
[----:B------:R-:W-:-:S12]  /*16d0*/  UIMAD UR20, UR4, UR8, UR20 ;  /* 0x00000008041472a4 */ /* 0x000fd8000f8e0214 */
.L_x_19:
[----:B------:R-:W-:Y:S05]  /*16e0*/  BRA.U !UP6, `(.L_x_20) ;  /* 0x000000010e0c7547 */ /* 0x000fea000b800000 */
[----:B------:R-:W-:Y:S01]  /*16f0*/  UCGABAR_WAIT ;  /* 0x0000000000007dc7 */ /* 0x000fe20008000000 */
[----:B------:R-:W-:Y:S01]  /*1700*/  CCTL.IVALL ;  /* 0x00000000ff00798f */ /* 0x000fe20002000000 */
[----:B------:R-:W-:Y:S05]  /*1710*/  BRA `(.L_x_21) ;  /* 0x0000000000047947 */ /* 0x000fea0003800000 */
.L_x_20:
[----:B------:R-:W-:Y:S06]  /*1720*/  BAR.SYNC.DEFER_BLOCKING 0x0 ;  /* 0x0000000000007b1d */ /* 0x000fec0000010000 */
.L_x_21:
[----:B------:R-:W-:Y:S05]  /*1730*/  BRA.U UP0, `(.L_x_22) ;  /* 0x0000001500fc7547 */ /* 0x000fea000b800000 */
[----:B------:R-:W1:Y:S01]  /*1740*/  LDCU UR6, c[0x0][0x38c] ;  /* 0x00007180ff0677ac */ /* 0x000e620008000800 */
[----:B------:R-:W-:Y:S01]  /*1750*/  PLOP3.LUT P2, PT, PT, PT, UP4, 0x80, 0x8 ;  /* 0x000000000008781c */ /* 0x000fe20003f4f048 */
[----:B------:R-:W-:Y:S01]  /*1760*/  IMAD.MOV.U32 R12, RZ, RZ, 0x1 ;  /* 0x00000001ff0c7424 */ /* 0x000fe200078e00ff */
[----:B------:R-:W-:Y:S02]  /*1770*/  ISETP.NE.AND P3, PT, R0, RZ, P4 ;  /* 0x000000ff0000720c */ /* 0x000fe40002765270 */
[----:B------:R-:W-:Y:S02]  /*1780*/  CS2R R10, SRZ ;  /* 0x00000000000a7805 */ /* 0x000fe4000001ff00 */
[----:B------:R-:W-:Y:S01]  /*1790*/  PLOP3.LUT P2, PT, P2, PT, PT, 0x8, 0x80 ;  /* 0x000000000080781c */ /* 0x000fe2000174e170 */
[----:B------:R-:W-:Y:S01]  /*17a0*/  IMAD.MOV.U32 R9, RZ, RZ, RZ ;  /* 0x000000ffff097224 */ /* 0x000fe200078e00ff */
[----:B------:R-:W2:Y:S01]  /*17b0*/  LDCU UR51, c[0x0][0x370] ;  /* 0x00006e00ff3377ac */ /* 0x000ea20008000800 */
[----:B------:R-:W-:Y:S01]  /*17c0*/  IMAD.MOV.U32 R8, RZ, RZ, 0x1 ;  /* 0x00000001ff087424 */ /* 0x000fe200078e00ff */
[----:B------:R-:W3:Y:S01]  /*17d0*/  LDCU.64 UR30, c[0x0][0x348] ;  /* 0x00006900ff1e77ac */ /* 0x000ee20008000a00 */
[----:B------:R-:W4:Y:S01]  /*17e0*/  LDCU UR50, c[0x0][0x374] ;  /* 0x00006e80ff3277ac */ /* 0x000f220008000800 */
[----:B-1----:R-:W-:-:S02]  /*17f0*/  UIADD3 UR5, UPT, UPT, UR6, 0x7f, URZ ;  /* 0x0000007f06057890 */ /* 0x002fc4000fffe0ff */
[----:B------:R-:W-:Y:S02]  /*1800*/  UIADD3 UR58, UPT, UPT, UR6, 0xfe, URZ ;  /* 0x000000fe063a7890 */ /* 0x000fe4000fffe0ff */
[----:B------:R-:W-:Y:S01]  /*1810*/  USHF.R.S32.HI UR4, URZ, 0x1f, UR5 ;  /* 0x0000001fff047899 */ /* 0x000fe20008011405 */
[----:B------:R-:W-:-:S03]  /*1820*/  UMOV UR14, URZ ;  /* 0x000000ff000e7c82 */ /* 0x000fc60008000000 */
[----:B------:R-:W-:Y:S02]  /*1830*/  ULEA.HI UR4, UR4, UR5, URZ, 0x7 ;  /* 0x0000000504047291 */ /* 0x000fe4000f8f38ff */
[----:B------:R-:W-:Y:S02]  /*1840*/  UIADD3 UR5, UPT, UPT, UR6, -0x1, URZ ;  /* 0xffffffff06057890 */ /* 0x000fe4000fffe0ff */
[----:B------:R-:W-:Y:S02]  /*1850*/  USHF.R.S32.HI UR54, URZ, 0x7, UR4 ;  /* 0x00000007ff367899 */ /* 0x000fe40008011404 */
[----:B------:R-:W-:Y:S02]  /*1860*/  UISETP.GE.U32.AND UP1, UPT, UR5, -0xff, UPT ;  /* 0xffffff010500788c */ /* 0x000fe4000bf26070 */
[----:B------:R-:W-:-:S04]  /*1870*/  UISETP.LT.U32.AND UP0, UPT, UR54, 0x7, UPT ;  /* 0x000000073600788c */ /* 0x000fc8000bf01070 */
[----:B------:R-:W-:Y:S02]  /*1880*/  USEL UR53, UR54, 0x7, UP0 ;  /* 0x0000000736357887 */ /* 0x000fe40008000000 */
[----:B------:R-:W-:Y:S02]  /*1890*/  UISETP.NE.AND UP0, UPT, UR21, URZ, UPT ;  /* 0x000000ff1500728c */ /* 0x000fe4000bf05270 */
[----:B------:R-:W-:Y:S02]  /*18a0*/  UIADD3 UR4, UPT, UPT, UR53, -0x1, URZ ;  /* 0xffffffff35047890 */ /* 0x000fe4000fffe0ff */
[----:B------:R-:W-:Y:S02]  /*18b0*/  @UP1 UIADD3 UR4, UPT, UPT, UR53, URZ, URZ ;  /* 0x000000ff35041290 */ /* 0x000fe4000fffe0ff */
[----:B------:R-:W-:Y:S02]  /*18c0*/  USEL UR38, UR47, 0x2, UP0 ;  /* 0x000000022f267887 */ /* 0x000fe40008000000 */
[----:B------:R-:W-:-:S02]  /*18d0*/  UIADD3 UR56, UPT, UPT, UR54, -UR53, URZ ;  /* 0x8000003536387290 */ /* 0x000fc4000fffe0ff */
[----:B------:R-:W-:Y:S02]  /*18e0*/  UIADD3 UR45, UPT, UPT, UR4, 0x1, URZ ;  /* 0x00000001042d7890 */ /* 0x000fe4000fffe0ff */
[----:B--234-:R-:W-:-:S12]  /*18f0*/  UIADD3 UR55, UPT, UPT, -UR4, URZ, URZ ;  /* 0x000000ff04377290 */ /* 0x01cfd8000fffe1ff */
.L_x_46:
[----:B------:R-:W-:Y:S01]  /*1900*/  UISETP.NE.AND UP0, UPT, UR52, URZ, UPT ;  /* 0x000000ff3400728c */ /* 0x000fe2000bf05270 */
[----:B-1----:R-:W1:Y:S08]  /*1910*/  S2UR UR52, SR_CgaCtaId ;  /* 0x00000000003479c3 */ /* 0x002e700000008800 */
[----:B---3--:R-:W-:Y:S05]  /*1920*/  BRA.U UP0, `(.L_x_23) ;  /* 0x0000000100347547 */ /* 0x008fea000b800000 */
[----:B------:R-:W2:Y:S01]  /*1930*/  S2R R0, SR_CgaCtaId ;  /* 0x0000000000007919 */ /* 0x000ea20000008800 */
[----:B------:R-:W-:Y:S02]  /*1940*/  MOV R3, 0x400 ;  /* 0x0000040000037802 */ /* 0x000fe40000000f00 */
[----:B------:R-:W-:Y:S02]  /*1950*/  SHF.L.U32 R2, R8, 0x1f, RZ ;  /* 0x0000001f08027819 */ /* 0x000fe400000006ff */
[----:B--2---:R-:W-:-:S05]  /*1960*/  LEA R0, R0, R3, 0x18 ;  /* 0x0000000300007211 */ /* 0x004fca00078ec0ff */
[----:B------:R-:W-:-:S04]  /*1970*/  IMAD R3, R9, 0x8, R0 ;  /* 0x0000000809037824 */ /* 0x000fc800078e0200 */
[----:B------:R-:W2:Y:S02]  /*1980*/  SYNCS.PHASECHK.TRANS64.TRYWAIT P0, [R3+URZ+0x110], R2 ;  /* 0x00011002030075a7 */ /* 0x000ea400080011ff */
[----:B--2---:R-:W-:Y:S05]  /*1990*/  @!P0 BRA `(.L_x_24) ;  /* 0x0000008400c08947 */ /* 0x004fea0003800000 */
.L_x_154:
[----:B------:R-:W-:Y:S01]  /*19a0*/  VIADD R9, R9, 0x1 ;  /* 0x0000000109097836 */ /* 0x000fe20000000000 */
[----:B------:R2:W-:Y:S04]  /*19b0*/  SYNCS.ARRIVE.TRANS64.A1T0 RZ, [R3+URZ+0x100], RZ ;  /* 0x000100ff03ff79a7 */ /* 0x0005e800081000ff */
[----:B------:R-:W-:-:S04]  /*19c0*/  ISETP.NE.AND P0, PT, R9, 0x2, PT ;  /* 0x000000020900780c */ /* 0x000fc80003f05270 */
[----:B------:R-:W-:Y:S02]  /*19d0*/  SEL R9, R9, RZ, P0 ;  /* 0x000000ff09097207 */ /* 0x000fe40000000000 */
[----:B--2---:R-:W-:-:S04]  /*19e0*/  SEL R3, RZ, 0x1, P0 ;  /* 0x00000001ff037807 */ /* 0x004fc80000000000 */
[----:B------:R-:W-:Y:S02]  /*19f0*/  LOP3.LUT R8, R8, R3, RZ, 0x3c, !PT ;  /* 0x0000000308087212 */ /* 0x000fe400078e3cff */
.L_x_23:
[----:B------:R-:W-:Y:S01]  /*1a00*/  UMOV UR5, 0x400 ;  /* 0x0000040000057882 */ /* 0x000fe20000000000 */
[----:B------:R-:W-:Y:S01]  /*1a10*/  SHF.L.U32 R0, R12, 0x1f, RZ ;  /* 0x0000001f0c007819 */ /* 0x000fe200000006ff */
[----:B-1----:R-:W-:Y:S02]  /*1a20*/  ULEA UR5, UR52, UR5, 0x18 ;  /* 0x0000000534057291 */ /* 0x002fe4000f8ec0ff */
[----:B------:R-:W-:Y:S02]  /*1a30*/  UISETP.GE.U32.AND UP0, UPT, UR58, 0xff, UPT ;  /* 0x000000ff3a00788c */ /* 0x000fe4000bf06070 */
[----:B------:R-:W-:Y:S02]  /*1a40*/  ULEA UR4, UR14, UR5, 0x3 ;  /* 0x000000050e047291 */ /* 0x000fe4000f8e18ff */
[----:B------:R-:W-:-:S04]  /*1a50*/  ULEA UR35, UR11, UR59, 0x1 ;  /* 0x0000003b0b237291 */ /* 0x000fc8000f8e08ff */
[----:B------:R-:W-:-:S03]  /*1a60*/  USHF.L.U32 UR35, UR35, 0x6, URZ ;  /* 0x0000000623237899 */ /* 0x000fc600080006ff */
[----:B------:R1:W2:Y:S01]  /*1a70*/  SYNCS.PHASECHK.TRANS64.TRYWAIT P1, [UR4+0x38], R0 ;  /* 0x00003800ff0075a7 */ /* 0x0002a20008021104 */
[----:B------:R-:W-:-:S03]  /*1a80*/  ULEA.HI UR4, UR20, UR20, URZ, 0x1 ;  /* 0x0000001414047291 */ /* 0x000fc6000f8f08ff */
[----:B------:R-:W-:Y:S01]  /*1a90*/  UMOV UR20, URZ ;  /* 0x000000ff00147c82 */ /* 0x000fe20008000000 */
[----:B------:R-:W-:Y:S02]  /*1aa0*/  USHF.L.U32 UR6, UR4, 0x7, URZ ;  /* 0x0000000704067899 */ /* 0x000fe400080006ff */
[----:B------:R-:W-:Y:S02]  /*1ab0*/  ULOP3.LUT UR27, UR4, 0xfffffffe, URZ, 0xc0, !UPT ;  /* 0xfffffffe041b7892 */ /* 0x000fe4000f8ec0ff */
[----:B------:R-:W-:Y:S02]  /*1ac0*/  ULOP3.LUT UR6, UR6, 0xffffff00, URZ, 0xc0, !UPT ;  /* 0xffffff0006067892 */ /* 0x000fe4000f8ec0ff */
[----:B------:R-:W-:Y:S02]  /*1ad0*/  ULOP3.LUT UR27, UR27, 0x1, UR57, 0xf8, !UPT ;  /* 0x000000011b1b7892 */ /* 0x000fe4000f8ef839 */
[----:B------:R-:W-:Y:S01]  /*1ae0*/  ULEA UR43, UR59, UR6, 0x7 ;  /* 0x000000063b2b7291 */ /* 0x000fe2000f8e38ff */
[----:B------:R-:W-:Y:S11]  /*1af0*/  BRA.U !UP0, `(.L_x_25) ;  /* 0x0000000508207547 */ /* 0x000ff6000b800000 */
[----:B------:R-:W-:Y:S01]  /*1b00*/  UMOV UR15, UR55 ;  /* 0x00000037000f7c82 */ /* 0x000fe20008000000 */
[----:B------:R-:W-:Y:S01]  /*1b10*/  UMOV UR4, UR14 ;  /* 0x0000000e00047c82 */ /* 0x000fe20008000000 */
[----:B------:R-:W-:Y:S01]  /*1b20*/  UMOV UR28, 0xffffffff ;  /* 0xffffffff001c7882 */ /* 0x000fe20000000000 */
[----:B------:R-:W-:-:S05]  /*1b30*/  UMOV UR42, URZ ;  /* 0x000000ff002a7c82 */ /* 0x000fca0008000000 */
.L_x_33:
[----:B------:R-:W-:Y:S01]  /*1b40*/  ULEA UR6, UR4, UR5, 0x3 ;  /* 0x0000000504067291 */ /* 0x000fe2000f8e18ff */
[----:B--2---:R-:W-:Y:S01]  /*1b50*/  @P4 MOV R2, 0xc800 ;  /* 0x0000c80000024802 */ /* 0x004fe20000000f00 */
[----:B--23--:R-:W-:Y:S10]  /*1b60*/  @P1 BRA `(.L_x_26) ;  /* 0x00000000000c1947 */ /* 0x00cff40003800000 */
[----:B------:R-:W-:-:S04]  /*1b70*/  SHF.L.U32 R3, R12, 0x1f, RZ ;  /* 0x0000001f0c037819 */ /* 0x000fc800000006ff */
[----:B------:R-:W2:Y:S02]  /*1b80*/  SYNCS.PHASECHK.TRANS64.TRYWAIT P0, [UR6+0x38], R3 ;  /* 0x00003803ff0075a7 */ /* 0x000ea40008001106 */
[----:B--2---:R-:W-:Y:S05]  /*1b90*/  @!P0 BRA `(.L_x_27) ;  /* 0x0000008400548947 */ /* 0x004fea0003800000 */
.L_x_26:
[----:B------:R2:W-:Y:S01]  /*1ba0*/  @P4 SYNCS.ARRIVE.TRANS64 RZ, [UR6], R2 ;  /* 0x00000002ffff49a7 */ /* 0x0005e20008000006 */
[----:B------:R-:W-:Y:S02]  /*1bb0*/  ULOP3.LUT UR7, UR38, 0x2, URZ, 0xfc, !UPT ;  /* 0x0000000226077892 */ /* 0x000fe4000f8efcff */
[----:B------:R-:W-:Y:S02]  /*1bc0*/  UIADD3 UR15, UPT, UPT, UR15, 0x1, URZ ;  /* 0x000000010f0f7890 */ /* 0x000fe4000fffe0ff */
[----:B------:R-:W-:Y:S02]  /*1bd0*/  UISETP.NE.AND UP0, UPT, UR7, 0x2, UPT ;  /* 0x000000020700788c */ /* 0x000fe4000bf05270 */
[----:B------:R-:W-:Y:S02]  /*1be0*/  UIADD3 UR28, UPT, UPT, UR28, 0x1, URZ ;  /* 0x000000011c1c7890 */ /* 0x000fe4000fffe0ff */
[----:B------:R-:W-:-:S05]  /*1bf0*/  UISETP.NE.AND UP4, UPT, UR15, 0x1, UPT ;  /* 0x000000010f00788c */ /* 0x000fca000bf85270 */
[----:B------:R-:W-:Y:S05]  /*1c00*/  BRA.U UP0, `(.L_x_28) ;  /* 0x0000000100047547 */ /* 0x000fea000b800000 */
[----:B------:R-:W-:Y:S05]  /*1c10*/  BPT.TRAP 0x1 ;  /* 0x000000040000795c */ /* 0x000fea0000300000 */
.L_x_28:
[----:B------:R-:W-:Y:S04]  /*1c20*/  BSSY.RECONVERGENT B0, `(.L_x_29) ;  /* 0x0000003000007945 */ /* 0x000fe80003800200 */
[----:B------:R-:W-:Y:S05]  /*1c30*/  @!P3 BRA `(.L_x_30) ;  /* 0x000000000004b947 */ /* 0x000fea0003800000 */
[----:B------:R-:W-:Y:S05]  /*1c40*/  BPT.TRAP 0x1 ;  /* 0x000000040000795c */ /* 0x000fea0000300000 */
.L_x_30:
[----:B------:R-:W-:Y:S05]  /*1c50*/  BSYNC.RECONVERGENT B0 ;  /* 0x0000000000007941 */ /* 0x000fea0003800200 */
.L_x_29:
[----:B------:R-:W-:Y:S01]  /*1c60*/  UIADD3 UR7, UPT, UPT, UR4, 0x1, URZ ;  /* 0x0000000104077890 */ /* 0x000fe2000fffe0ff */
[----:B------:R-:W-:Y:S01]  /*1c70*/  BSSY.RECONVERGENT B0, `(.L_x_31) ;  /* 0x000002c000007945 */ /* 0x000fe20003800200 */
[----:B------:R-:W-:Y:S02]  /*1c80*/  ELECT P0, URZ, PT ;  /* 0x0000000000ff782f */ /* 0x000fe40003800000 */
[----:B------:R-:W-:-:S04]  /*1c90*/  UISETP.NE.AND UP0, UPT, UR7, 0x7, UPT ;  /* 0x000000070700788c */ /* 0x000fc8000bf05270 */
[----:B------:R-:W-:Y:S02]  /*1ca0*/  USEL UR8, URZ, 0x1, UP0 ;  /* 0x00000001ff087887 */ /* 0x000fe40008000000 */
[----:B------:R-:W-:-:S04]  /*1cb0*/  USEL UR14, UR7, URZ, UP0 ;  /* 0x000000ff070e7287 */ /* 0x000fc80008000000 */
[----:B------:R-:W-:Y:S01]  /*1cc0*/  ULEA UR7, UR14, UR5, 0x3 ;  /* 0x000000050e077291 */ /* 0x000fe2000f8e18ff */
[----:B------:R-:W-:-:S04]  /*1cd0*/  LOP3.LUT R12, R12, UR8, RZ, 0x3c, !PT ;  /* 0x000000080c0c7c12 */ /* 0x000fc8000f8e3cff */
[----:B-1----:R-:W-:-:S04]  /*1ce0*/  SHF.L.U32 R0, R12, 0x1f, RZ ;  /* 0x0000001f0c007819 */ /* 0x002fc800000006ff */
[----:B------:R1:W3:Y:S01]  /*1cf0*/  SYNCS.PHASECHK.TRANS64.TRYWAIT P1, [UR7+0x38], R0 ;  /* 0x00003800ff0075a7 */ /* 0x0002e20008021107 */
[----:B------:R-:W-:Y:S05]  /*1d00*/  @!P0 BRA `(.L_x_32) ;  /* 0x0000000000888947 */ /* 0x000fea0003800000 */
[----:B------:R-:W-:Y:S02]  /*1d10*/  USHF.L.U32 UR24, UR4, 0x9, URZ ;  /* 0x0000000904187899 */ /* 0x000fe400080006ff */
[----:B------:R-:W-:Y:S02]  /*1d20*/  ULEA UR40, UR4, UR5, 0xe ;  /* 0x0000000504287291 */ /* 0x000fe4000f8e70ff */
[----:B------:R-:W-:Y:S02]  /*1d30*/  UIADD3 UR22, UP3, UPT, UR30, 0x80, URZ ;  /* 0x000000801e167890 */ /* 0x000fe4000ff7e0ff */
[----:B------:R-:W-:Y:S02]  /*1d40*/  ULEA UR32, UR4, UR5, 0xd ;  /* 0x0000000504207291 */ /* 0x000fe4000f8e68ff */
[----:B------:R-:W-:Y:S02]  /*1d50*/  UIADD3 UR20, UP2, UPT, UR30, 0x180, URZ ;  /* 0x000001801e147890 */ /* 0x000fe4000ff5e0ff */
[----:B------:R-:W-:-:S02]  /*1d60*/  UIADD3 UR18, UP1, UPT, UR30, 0x280, URZ ;  /* 0x000002801e127890 */ /* 0x000fc4000ff3e0ff */
[----:B------:R-:W-:Y:S02]  /*1d70*/  UIADD3 UR16, UP0, UPT, UR30, 0x380, URZ ;  /* 0x000003801e107890 */ /* 0x000fe4000ff1e0ff */
[----:B------:R-:W-:Y:S02]  /*1d80*/  ULOP3.LUT UR8, UR24, UR37, URZ, 0xfc, !UPT ;  /* 0x0000002518087292 */ /* 0x000fe4000f8efcff */
[----:B------:R-:W-:Y:S02]  /*1d90*/  ULOP3.LUT UR41, UR6, 0xfefffff8, URZ, 0xc0, !UPT ;  /* 0xfefffff806297892 */ /* 0x000fe4000f8ec0ff */
[----:B------:R-:W-:Y:S02]  /*1da0*/  UIADD3.X UR23, UPT, UPT, URZ, UR31, URZ, UP3, !UPT ;  /* 0x0000001fff177290 */ /* 0x000fe40009ffe4ff */
[----:B------:R-:W-:Y:S02]  /*1db0*/  UIADD3 UR40, UPT, UPT, UR40, 0x8400, URZ ;  /* 0x0000840028287890 */ /* 0x000fe4000fffe0ff */
[----:B------:R-:W-:-:S02]  /*1dc0*/  UIADD3.X UR21, UPT, UPT, URZ, UR31, URZ, UP2, !UPT ;  /* 0x0000001fff157290 */ /* 0x000fc400097fe4ff */
[----:B------:R-:W-:Y:S02]  /*1dd0*/  UIADD3 UR32, UPT, UPT, UR32, 0x24400, URZ ;  /* 0x0002440020207890 */ /* 0x000fe4000fffe0ff */
[----:B------:R-:W-:Y:S02]  /*1de0*/  UIADD3.X UR19, UPT, UPT, URZ, UR31, URZ, UP1, !UPT ;  /* 0x0000001fff137290 */ /* 0x000fe40008ffe4ff */
[----:B------:R-:W-:Y:S02]  /*1df0*/  UIADD3 UR24, UPT, UPT, UR5, 0x32400, UR24 ;  /* 0x0003240005187890 */ /* 0x000fe4000fffe018 */
[----:B------:R-:W-:Y:S02]  /*1e00*/  UIADD3.X UR17, UPT, UPT, URZ, UR31, URZ, UP0, !UPT ;  /* 0x0000001fff117290 */ /* 0x000fe400087fe4ff */
[----:B------:R-:W-:Y:S01]  /*1e10*/  UIADD3 UR8, UPT, UPT, UR5, 0x33200, UR8 ;  /* 0x0003320005087890 */ /* 0x000fe2000fffe008 */
[----:B------:R-:W-:Y:S01]  /*1e20*/  UMOV UR46, 0x0 ;  /* 0x00000000002e7882 */ /* 0x000fe20000000000 */
[----:B------:R-:W-:Y:S01]  /*1e30*/  UMOV UR47, 0x10000000 ;  /* 0x10000000002f7882 */ /* 0x000fe20000000000 */
[----:B------:R-:W-:Y:S01]  /*1e40*/  UMOV UR34, UR42 ;  /* 0x0000002a00227c82 */ /* 0x000fe20008000000 */
[----:B------:R-:W-:Y:S01]  /*1e50*/  UMOV UR36, UR44 ;  /* 0x0000002c00247c82 */ /* 0x000fe20008000000 */
[----:B------:R-:W-:Y:S01]  /*1e60*/  UMOV UR33, UR41 ;  /* 0x0000002900217c82 */ /* 0x000fe20008000000 */
[----:B------:R-:W-:Y:S01]  /*1e70*/  UMOV UR26, URZ ;  /* 0x000000ff001a7c82 */ /* 0x000fe20008000000 */
[----:B------:R-:W-:Y:S01]  /*1e80*/  UMOV UR29, UR44 ;  /* 0x0000002c001d7c82 */ /* 0x000fe20008000000 */
[----:B------:R-:W-:Y:S01]  /*1e90*/  UMOV UR25, UR41 ;  /* 0x0000002900197c82 */ /* 0x000fe20008000000 */
[----:B------:R4:W-:Y:S01]  /*1ea0*/  UTMALDG.3D.2CTA [UR40], [UR22], desc[UR46] ;  /* 0x00002e28160075b4 */ /* 0x0009e20008211000 */
[----:B------:R-:W-:Y:S01]  /*1eb0*/  UMOV UR7, 0x30000 ;  /* 0x0003000000077882 */ /* 0x000fe20000000000 */
[----:B------:R-:W-:Y:S01]  /*1ec0*/  UMOV UR12, UR28 ;  /* 0x0000001c000c7c82 */ /* 0x000fe20008000000 */
[----:B------:R-:W-:Y:S01]  /*1ed0*/  UMOV UR13, UR44 ;  /* 0x0000002c000d7c82 */ /* 0x000fe20008000000 */
[----:B------:R-:W-:Y:S01]  /*1ee0*/  UMOV UR9, UR41 ;  /* 0x0000002900097c82 */ /* 0x000fe20008000000 */
[----:B------:R4:W-:Y:S01]  /*1ef0*/  UTMALDG.3D.2CTA [UR32], [UR20], desc[UR46] ;  /* 0x00002e20140075b4 */ /* 0x0009e20008211000 */
[----:B------:R4:W-:Y:S01]  /*1f00*/  UTMALDG.4D.2CTA [UR24], [UR18], desc[UR46] ;  /* 0x00002e18120075b4 */ /* 0x0009e20008219000 */
[----:B------:R4:W-:Y:S02]  /*1f10*/  UTMALDG.4D.MULTICAST.2CTA [UR8], [UR16], UR7, desc[UR46] ;  /* 0x00002e08100073b4 */ /* 0x0009e40008219807 */
[----:B----4-:R-:W-:Y:S01]  /*1f20*/  NOP ;  /* 0x0000000000007918 */ /* 0x010fe20000000000 */
.L_x_32:
[----:B------:R-:W-:Y:S05]  /*1f30*/  BSYNC.RECONVERGENT B0 ;  /* 0x0000000000007941 */ /* 0x000fea0003800200 */
.L_x_31:
[----:B------:R-:W-:Y:S01]  /*1f40*/  UIADD3 UR42, UPT, UPT, UR42, 0x80, URZ ;  /* 0x000000802a2a7890 */ /* 0x000fe2000fffe0ff */
[----:B------:R-:W-:Y:S01]  /*1f50*/  UMOV UR4, UR14 ;  /* 0x0000000e00047c82 */ /* 0x000fe20008000000 */
[----:B------:R-:W-:Y:S01]  /*1f60*/  UMOV UR20, UR45 ;  /* 0x0000002d00147c82 */ /* 0x000fe20008000000 */
[----:B------:R-:W-:Y:S09]  /*1f70*/  BRA.U UP4, `(.L_x_33) ;  /* 0xfffffff904f07547 */ /* 0x000ff2000b83ffff */
.L_x_25:
[----:B------:R-:W-:Y:S01]  /*1f80*/  ULEA UR4, UR14, UR5, 0x3 ;  /* 0x000000050e047291 */ /* 0x000fe2000f8e18ff */
[----:B-1----:R-:W-:Y:S01]  /*1f90*/  SHF.L.U32 R0, R12, 0x1f, RZ ;  /* 0x0000001f0c007819 */ /* 0x002fe200000006ff */
[----:B------:R-:W-:Y:S01]  /*1fa0*/  @!P2 SYNCS.ARRIVE.TRANS64.A1T0 RZ, [UR5+0xb8], RZ ;  /* 0x0000b8ffffffa9a7 */ /* 0x000fe20008100005 */
[----:B------:R-:W-:-:S06]  /*1fb0*/  UISETP.GT.AND UP0, UPT, UR54, UR53, UPT ;  /* 0x000000353600728c */ /* 0x000fcc000bf04270 */
[----:B--23--:R1:W2:Y:S03]  /*1fc0*/  SYNCS.PHASECHK.TRANS64.TRYWAIT P1, [UR4+0x38], R0 ;  /* 0x00003800ff0075a7 */ /* 0x00c2a60008021104 */
[----:B------:R-:W-:Y:S05]  /*1fd0*/  BRA.U !UP0, `(.L_x_34) ;  /* 0x0000000508147547 */ /* 0x000fea000b800000 */
[----:B------:R-:W-:Y:S01]  /*1fe0*/  UIADD3 UR15, UPT, UPT, UR56, UR20, URZ ;  /* 0x00000014380f7290 */ /* 0x000fe2000fffe0ff */
[----:B------:R-:W-:-:S11]  /*1ff0*/  UMOV UR6, UR14 ;  /* 0x0000000e00067c82 */ /* 0x000fd60008000000 */
.L_x_42:
[----:B------:R-:W-:Y:S01]  /*2000*/  ULEA UR7, UR6, UR5, 0x3 ;  /* 0x0000000506077291 */ /* 0x000fe2000f8e18ff */
[----:B--2---:R-:W-:Y:S01]  /*2010*/  @P4 MOV R2, 0xc800 ;  /* 0x0000c80000024802 */ /* 0x004fe20000000f00 */
[----:B--23--:R-:W-:Y:S10]  /*2020*/  @P1 BRA `(.L_x_35) ;  /* 0x00000000000c1947 */ /* 0x00cff40003800000 */
[----:B------:R-:W-:-:S04]  /*2030*/  SHF.L.U32 R3, R12, 0x1f, RZ ;  /* 0x0000001f0c037819 */ /* 0x000fc800000006ff */
[----:B------:R-:W2:Y:S02]  /*2040*/  SYNCS.PHASECHK.TRANS64.TRYWAIT P0, [UR7+0x38], R3 ;  /* 0x00003803ff0075a7 */ /* 0x000ea40008001107 */
[----:B--2---:R-:W-:Y:S05]  /*2050*/  @!P0 BRA `(.L_x_36) ;  /* 0x00000080003c8947 */ /* 0x004fea0003800000 */
.L_x_35:
[----:B------:R2:W-:Y:S01]  /*2060*/  @P4 SYNCS.ARRIVE.TRANS64 RZ, [UR7], R2 ;  /* 0x00000002ffff49a7 */ /* 0x0005e20008000007 */
[----:B------:R-:W-:-:S04]  /*2070*/  ULOP3.LUT UR4, UR38, 0x2, URZ, 0xfc, !UPT ;  /* 0x0000000226047892 */ /* 0x000fc8000f8efcff */
[----:B------:R-:W-:-:S09]  /*2080*/  UISETP.NE.AND UP0, UPT, UR4, 0x2, UPT ;  /* 0x000000020400788c */ /* 0x000fd2000bf05270 */
[----:B------:R-:W-:Y:S05]  /*2090*/  BRA.U UP0, `(.L_x_37) ;  /* 0x0000000100047547 */ /* 0x000fea000b800000 */
[----:B------:R-:W-:Y:S05]  /*20a0*/  BPT.TRAP 0x1 ;  /* 0x000000040000795c */ /* 0x000fea0000300000 */
.L_x_37:
[----:B------:R-:W-:Y:S04]  /*20b0*/  BSSY.RECONVERGENT B0, `(.L_x_38) ;  /* 0x0000003000007945 */ /* 0x000fe80003800200 */
[----:B------:R-:W-:Y:S05]  /*20c0*/  @!P3 BRA `(.L_x_39) ;  /* 0x000000000004b947 */ /* 0x000fea0003800000 */
[----:B------:R-:W-:Y:S05]  /*20d0*/  BPT.TRAP 0x1 ;  /* 0x000000040000795c */ /* 0x000fea0000300000 */
.L_x_39:
[----:B------:R-:W-:Y:S05]  /*20e0*/  BSYNC.RECONVERGENT B0 ;  /* 0x0000000000007941 */ /* 0x000fea0003800200 */
.L_x_38:
        /* <DEDUP_REMOVED lines=11> */
[----:B------:R-:W-:Y:S02]  /*21a0*/  ULEA UR40, UR6, UR5, 0xe ;  /* 0x0000000506287291 */ /* 0x000fe4000f8e70ff */
[----:B------:R-:W-:Y:S02]  /*21b0*/  UIADD3 UR22, UP3, UPT, UR30, 0x80, URZ ;  /* 0x000000801e167890 */ /* 0x000fe4000ff7e0ff */
[----:B------:R-:W-:Y:S02]  /*21c0*/  USHF.L.U32 UR16, UR6, 0x9, URZ ;  /* 0x0000000906107899 */ /* 0x000fe400080006ff */
[----:B------:R-:W-:Y:S02]  /*21d0*/  ULEA UR32, UR6, UR5, 0xd ;  /* 0x0000000506207291 */ /* 0x000fe4000f8e68ff */
[----:B------:R-:W-:Y:S02]  /*21e0*/  UIADD3 UR12, UP2, UPT, UR30, 0x180, URZ ;  /* 0x000001801e0c7890 */ /* 0x000fe4000ff5e0ff */
[----:B------:R-:W-:-:S02]  /*21f0*/  UIADD3 UR28, UP1, UPT, UR30, 0x280, URZ ;  /* 0x000002801e1c7890 */ /* 0x000fc4000ff3e0ff */
[----:B------:R-:W-:Y:S02]  /*2200*/  UIADD3 UR24, UP0, UPT, UR30, 0x380, URZ ;  /* 0x000003801e187890 */ /* 0x000fe4000ff1e0ff */
[----:B------:R-:W-:Y:S02]  /*2210*/  USHF.L.U32 UR42, UR20, 0x7, URZ ;  /* 0x00000007142a7899 */ /* 0x000fe400080006ff */
[----:B------:R-:W-:Y:S02]  /*2220*/  ULOP3.LUT UR41, UR7, 0xfefffff8, URZ, 0xc0, !UPT ;  /* 0xfefffff807297892 */ /* 0x000fe4000f8ec0ff */
[----:B------:R-:W-:Y:S02]  /*2230*/  UIADD3.X UR23, UPT, UPT, URZ, UR31, URZ, UP3, !UPT ;  /* 0x0000001fff177290 */ /* 0x000fe40009ffe4ff */
[----:B------:R-:W-:Y:S02]  /*2240*/  UIADD3 UR40, UPT, UPT, UR40, 0x8400, URZ ;  /* 0x0000840028287890 */ /* 0x000fe4000fffe0ff */
[----:B------:R-:W-:-:S02]  /*2250*/  ULOP3.LUT UR8, UR16, UR37, URZ, 0xfc, !UPT ;  /* 0x0000002510087292 */ /* 0x000fc4000f8efcff */
[----:B------:R-:W-:Y:S02]  /*2260*/  UIADD3.X UR13, UPT, UPT, URZ, UR31, URZ, UP2, !UPT ;  /* 0x0000001fff0d7290 */ /* 0x000fe400097fe4ff */
[----:B------:R-:W-:Y:S02]  /*2270*/  UIADD3 UR32, UPT, UPT, UR32, 0x24400, URZ ;  /* 0x0002440020207890 */ /* 0x000fe4000fffe0ff */
[----:B------:R-:W-:Y:S02]  /*2280*/  UIADD3.X UR29, UPT, UPT, URZ, UR31, URZ, UP1, !UPT ;  /* 0x0000001fff1d7290 */ /* 0x000fe40008ffe4ff */
[----:B------:R-:W-:Y:S02]  /*2290*/  UIADD3 UR16, UPT, UPT, UR5, 0x32400, UR16 ;  /* 0x0003240005107890 */ /* 0x000fe4000fffe010 */
[----:B------:R-:W-:Y:S02]  /*22a0*/  UIADD3 UR8, UPT, UPT, UR5, 0x33200, UR8 ;  /* 0x0003320005087890 */ /* 0x000fe4000fffe008 */
[----:B------:R-:W-:Y:S01]  /*22b0*/  UIADD3.X UR25, UPT, UPT, URZ, UR31, URZ, UP0, !UPT ;  /* 0x0000001fff197290 */ /* 0x000fe200087fe4ff */
[----:B------:R-:W-:Y:S01]  /*22c0*/  UMOV UR46, 0x0 ;  /* 0x00000000002e7882 */ /* 0x000fe20000000000 */
[----:B------:R-:W-:Y:S01]  /*22d0*/  UMOV UR47, 0x10000000 ;  /* 0x10000000002f7882 */ /* 0x000fe20000000000 */
[----:B------:R-:W-:Y:S01]  /*22e0*/  UMOV UR36, UR44 ;  /* 0x0000002c00247c82 */ /* 0x000fe20008000000 */
[----:B------:R-:W-:Y:S01]  /*22f0*/  UMOV UR33, UR41 ;  /* 0x0000002900217c82 */ /* 0x000fe20008000000 */
[----:B------:R-:W-:Y:S01]  /*2300*/  UMOV UR34, UR42 ;  /* 0x0000002a00227c82 */ /* 0x000fe20008000000 */
[----:B------:R-:W-:Y:S01]  /*2310*/  UTMALDG.3D.2CTA [UR40], [UR22], desc[UR46] ;  /* 0x00002e28160075b4 */ /* 0x000fe20008211000 */
[----:B------:R-:W-:Y:S01]  /*2320*/  UMOV UR18, URZ ;  /* 0x000000ff00127c82 */ /* 0x000fe20008000000 */
[----:B------:R-:W-:Y:S01]  /*2330*/  UMOV UR19, UR27 ;  /* 0x0000001b00137c82 */ /* 0x000fe20008000000 */
[----:B------:R-:W-:Y:S01]  /*2340*/  UMOV UR21, UR44 ;  /* 0x0000002c00157c82 */ /* 0x000fe20008000000 */
[----:B------:R-:W-:Y:S01]  /*2350*/  UMOV UR17, UR41 ;  /* 0x0000002900117c82 */ /* 0x000fe20008000000 */
[----:B------:R-:W-:Y:S01]  /*2360*/  UMOV UR4, 0x30000 ;  /* 0x0003000000047882 */ /* 0x000fe20000000000 */
[----:B------:R-:W-:Y:S01]  /*2370*/  UMOV UR9, UR41 ;  /* 0x0000002900097c82 */ /* 0x000fe20008000000 */
[----:B------:R4:W-:Y:S01]  /*2380*/  UTMALDG.3D.2CTA [UR32], [UR12], desc[UR46] ;  /* 0x00002e200c0075b4 */ /* 0x0009e20008211000 */
[----:B------:R1:W-:Y:S01]  /*2390*/  UTMALDG.4D.2CTA [UR16], [UR28], desc[UR46] ;  /* 0x00002e101c0075b4 */ /* 0x0003e20008219000 */
[----:B----4-:R-:W-:Y:S01]  /*23a0*/  UMOV UR12, UR20 ;  /* 0x00000014000c7c82 */ /* 0x010fe20008000000 */
[----:B------:R-:W-:-:S02]  /*23b0*/  UMOV UR13, UR44 ;  /* 0x0000002c000d7c82 */ /* 0x000fc40008000000 */
[----:B------:R1:W-:Y:S02]  /*23c0*/  UTMALDG.4D.MULTICAST.2CTA [UR8], [UR24], UR4, desc[UR46] ;  /* 0x00002e08180073b4 */ /* 0x0003e40008219804 */
[----:B-1----:R-:W-:Y:S01]  /*23d0*/  NOP ;  /* 0x0000000000007918 */ /* 0x002fe20000000000 */
.L_x_41:
[----:B------:R-:W-:Y:S05]  /*23e0*/  BSYNC.RECONVERGENT B0 ;  /* 0x0000000000007941 */ /* 0x000fea0003800200 */
.L_x_40:
[----:B------:R-:W-:Y:S01]  /*23f0*/  UIADD3 UR20, UPT, UPT, UR20, 0x1, URZ ;  /* 0x0000000114147890 */ /* 0x000fe2000fffe0ff */
[----:B------:R-:W-:-:S03]  /*2400*/  UMOV UR6, UR14 ;  /* 0x0000000e00067c82 */ /* 0x000fc60008000000 */
[----:B------:R-:W-:-:S09]  /*2410*/  UISETP.NE.AND UP0, UPT, UR20, UR15, UPT ;  /* 0x0000000f1400728c */ /* 0x000fd2000bf05270 */
[----:B------:R-:W-:Y:S05]  /*2420*/  BRA.U UP0, `(.L_x_42) ;  /* 0xfffffff900f47547 */ /* 0x000fea000b83ffff */
.L_x_34:
[C---:B------:R-:W-:Y:S01]  /*2430*/  LEA R3, R11.reuse, UR5, 0x3 ;  /* 0x000000050b037c11 */ /* 0x040fe2000f8e18ff */
[----:B------:R-:W-:Y:S01]  /*2440*/  NOP ;  /* 0x0000000000007918 */ /* 0x000fe20000000000 */
[----:B-1----:R-:W-:Y:S02]  /*2450*/  SHF.L.U32 R0, R10, 0x1f, RZ ;  /* 0x0000001f0a007819 */ /* 0x002fe400000006ff */
[----:B------:R-:W-:Y:S02]  /*2460*/  LEA R5, R11, UR5, 0x4 ;  /* 0x000000050b057c11 */ /* 0x000fe4000f8e20ff */
[----:B------:R-:W1:Y:S02]  /*2470*/  SYNCS.PHASECHK.TRANS64.TRYWAIT P0, [R3+URZ+0xc0], R0 ;  /* 0x0000c000030075a7 */ /* 0x000e6400080011ff */
[----:B-1----:R-:W-:Y:S05]  /*2480*/  @!P0 BRA `(.L_x_43) ;  /* 0x0000007c00488947 */ /* 0x002fea0003800000 */
.L_x_157:
[----:B------:R-:W4:Y:S01]  /*2490*/  LDS.128 R4, [R5+0x130] ;  /* 0x0001300005047984 */ /* 0x000f220000000c00 */
[----:B------:R-:W-:Y:S01]  /*24a0*/  UISETP.GE.AND UP0, UPT, UR39, 0x1, UPT ;  /* 0x000000012700788c */ /* 0x000fe2000bf06270 */
[----:B------:R-:W-:Y:S01]  /*24b0*/  @!PT LDS RZ, [RZ] ;  /* 0x00000000fffff984 */ /* 0x000fe20000000800 */
[----:B------:R-:W-:Y:S01]  /*24c0*/  @!PT LDS RZ, [RZ] ;  /* 0x00000000fffff984 */ /* 0x000fe20000000800 */
[----:B------:R-:W-:Y:S01]  /*24d0*/  @!PT LDS RZ, [RZ] ;  /* 0x00000000fffff984 */ /* 0x000fe20000000800 */
[----:B------:R-:W-:Y:S01]  /*24e0*/  @!PT LDS RZ, [RZ] ;  /* 0x00000000fffff984 */ /* 0x000fe20000000800 */
[----:B------:R1:W-:Y:S06]  /*24f0*/  MEMBAR.ALL.CTA ;  /* 0x0000000000007992 */ /* 0x0003ec0000008000 */
[----:B-1----:R-:W1:Y:S01]  /*2500*/  FENCE.VIEW.ASYNC.S ;  /* 0x00000000000073c6 */ /* 0x002e620000000000 */
[----:B----4-:R-:W-:-:S13]  /*2510*/  LOP3.LUT P0, RZ, R6, 0x1, RZ, 0xc0, !PT ;  /* 0x0000000106ff7812 */ /* 0x010fda000780c0ff */
[----:B-1----:R-:W-:Y:S01]  /*2520*/  VOTEU.ANY UP1, P0 ;  /* 0x0000000000ff7886 */ /* 0x002fe20000020100 */
[----:B------:R-:W-:-:S13]  /*2530*/  PLOP3.LUT P0, PT, PT, PT, UP1, 0x80, 0x8 ;  /* 0x000000000008781c */ /* 0x000fda0003f0f018 */
[----:B------:R-:W-:Y:S02]  /*2540*/  @P0 LOP3.LUT R0, R5, 0xffff, RZ, 0xc0, !PT ;  /* 0x0000ffff05000812 */ /* 0x000fe400078ec0ff */
[----:B--2---:R-:W-:Y:S02]  /*2550*/  @P0 MOV R2, R4 ;  /* 0x0000000400020202 */ /* 0x004fe40000000f00 */
[----:B------:R-:W-:Y:S01]  /*2560*/  @P0 R2UR UR6, R0 ;  /* 0x00000000000602ca */ /* 0x000fe200000e0000 */
[----:B------:R-:W-:Y:S01]  /*2570*/  VIADD R0, R3, 0xd0 ;  /* 0x000000d003007836 */ /* 0x000fe20000000000 */
[----:B------:R-:W-:Y:S02]  /*2580*/  @P0 SHF.R.U32.HI R4, RZ, 0x10, R5 ;  /* 0x00000010ff040819 */ /* 0x000fe40000011605 */
[----:B------:R-:W-:Y:S02]  /*2590*/  @P0 R2UR UR7, R2 ;  /* 0x00000000020702ca */ /* 0x000fe400000e0000 */
[----:B------:R-:W-:-:S02]  /*25a0*/  PRMT R0, RZ, 0x654, R0 ;  /* 0x00000654ff007816 */ /* 0x000fc40000000000 */
[----:B------:R-:W-:Y:S02]  /*25b0*/  @P0 R2UR UR4, R4 ;  /* 0x00000000040402ca */ /* 0x000fe400000e0000 */
[----:B------:R1:W-:Y:S03]  /*25c0*/  SYNCS.ARRIVE.TRANS64.RED.A1T0 RZ, [R0+URZ], RZ ;  /* 0x000000ff00ff79a7 */ /* 0x0003e600081004ff */
[----:B------:R-:W-:-:S04]  /*25d0*/  @UP1 UMOV UR48, UR6 ;  /* 0x0000000600301c82 */ /* 0x000fc80008000000 */
[----:B------:R-:W-:-:S04]  /*25e0*/  @UP1 UMOV UR49, UR7 ;  /* 0x0000000700311c82 */ /* 0x000fc80008000000 */
[----:B------:R-:W-:Y:S01]  /*25f0*/  @UP1 UMOV UR44, UR4 ;  /* 0x00000004002c1c82 */ /* 0x000fe20008000000 */
[----:B------:R-:W-:Y:S05]  /*2600*/  BRA.U !UP0, `(.L_x_44) ;  /* 0x0000000108d47547 */ /* 0x000fea000b800000 */
[----:B------:R-:W2:Y:S01]  /*2610*/  LDCU.128 UR16, c[0x0][0xf10] ;  /* 0x0001e200ff1077ac */ /* 0x000ea20008000c00 */
[----:B------:R-:W4:Y:S01]  /*2620*/  LDCU UR11, c[0x0][0xf20] ;  /* 0x0001e400ff0b77ac */ /* 0x000f220008000800 */
[----:B------:R-:W3:Y:S01]  /*2630*/  LDCU UR24, c[0x0][0xf0c] ;  /* 0x0001e180ff1877ac */ /* 0x000ee20008000800 */
[----:B------:R-:W1:Y:S01]  /*2640*/  LDCU.64 UR8, c[0x0][0xf28] ;  /* 0x0001e500ff0877ac */ /* 0x000e620008000a00 */
[----:B------:R-:W-:Y:S02]  /*2650*/  UISETP.NE.AND UP3, UPT, UR39, 0x1, UPT ;  /* 0x000000012700788c */ /* 0x000fe4000bf65270 */
[----:B--2---:R-:W-:Y:S02]  /*2660*/  UIMAD.WIDE.U32 UR12, UR50, UR19, URZ ;  /* 0x00000013320c72a5 */ /* 0x004fe4000f8e00ff */
[----:B------:R-:W-:Y:S02]  /*2670*/  UIMAD.WIDE.U32 UR6, UR51, UR16, URZ ;  /* 0x00000010330672a5 */ /* 0x000fe4000f8e00ff */
[----:B------:R-:W-:-:S02]  /*2680*/  UISETP.NE.AND UP0, UPT, UR18, 0x1, UPT ;  /* 0x000000011200788c */ /* 0x000fc4000bf05270 */
[----:B------:R-:W-:Y:S01]  /*2690*/  UIMAD.WIDE.U32 UR22, UR48, UR19, URZ ;  /* 0x00000013301672a5 */ /* 0x000fe2000f8e00ff */
[----:B------:R-:W-:Y:S02]  /*26a0*/  UMOV UR12, UR13 ;  /* 0x0000000d000c7c82 */ /* 0x000fe40008000000 */
[----:B------:R-:W-:Y:S01]  /*26b0*/  UMOV UR6, UR7 ;  /* 0x0000000700067c82 */ /* 0x000fe20008000000 */
[----:B----4-:R-:W-:Y:S02]  /*26c0*/  USHF.R.U32.HI UR12, URZ, UR11, UR12 ;  /* 0x0000000bff0c7299 */ /* 0x010fe4000801160c */
[----:B------:R-:W-:Y:S02]  /*26d0*/  USHF.R.U32.HI UR7, URZ, UR17, UR6 ;  /* 0x00000011ff077299 */ /* 0x000fe40008011606 */
[----:B---3--:R-:W-:Y:S02]  /*26e0*/  UISETP.NE.AND UP2, UPT, UR24, 0x1, UPT ;  /* 0x000000011800788c */ /* 0x008fe4000bf45270 */
[----:B------:R-:W-:-:S02]  /*26f0*/  USEL UR6, UR50, UR12, !UP0 ;  /* 0x0000000c32067287 */ /* 0x000fc4000c000000 */
[----:B------:R-:W-:Y:S02]  /*2700*/  USEL UR7, UR51, UR7, !UP2 ;  /* 0x0000000733077287 */ /* 0x000fe4000d000000 */
[----:B-1----:R-:W-:Y:S01]  /*2710*/  UIMAD.WIDE.U32 UR12, UR6, UR8, URZ ;  /* 0x00000008060c72a5 */ /* 0x002fe2000f8e00ff */
[----:B------:R-:W-:Y:S01]  /*2720*/  UMOV UR4, UR23 ;  /* 0x0000001700047c82 */ /* 0x000fe20008000000 */
[----:B------:R-:W-:Y:S02]  /*2730*/  UIMAD.WIDE.U32 UR20, UR49, UR16, URZ ;  /* 0x00000010311472a5 */ /* 0x000fe4000f8e00ff */
[----:B------:R-:W-:-:S03]  /*2740*/  UIMAD.WIDE.U32 UR22, UR7, UR8, URZ ;  /* 0x00000008071672a5 */ /* 0x000fc6000f8e00ff */
[----:B------:R-:W-:Y:S01]  /*2750*/  UMOV UR12, UR13 ;  /* 0x0000000d000c7c82 */ /* 0x000fe20008000000 */
[----:B------:R-:W-:Y:S02]  /*2760*/  USHF.R.U32.HI UR4, URZ, UR11, UR4 ;  /* 0x0000000bff047299 */ /* 0x000fe40008011604 */
[----:B------:R-:W-:Y:S01]  /*2770*/  @UP3 USHF.R.U32.HI UR6, URZ, UR9, UR12 ;  /* 0x00000009ff063299 */ /* 0x000fe2000801160c */
[----:B------:R-:W-:Y:S01]  /*2780*/  UMOV UR20, UR21 ;  /* 0x0000001500147c82 */ /* 0x000fe20008000000 */
[----:B------:R-:W-:Y:S01]  /*2790*/  UMOV UR22, UR23 ;  /* 0x0000001700167c82 */ /* 0x000fe20008000000 */
[----:B------:R-:W-:Y:S02]  /*27a0*/  USHF.R.U32.HI UR17, URZ, UR17, UR20 ;  /* 0x00000011ff117299 */ /* 0x000fe40008011614 */
[----:B------:R-:W-:Y:S02]  /*27b0*/  USEL UR4, UR48, UR4, !UP0 ;  /* 0x0000000430047287 */ /* 0x000fe4000c000000 */
[----:B------:R-:W-:-:S02]  /*27c0*/  @UP3 USHF.R.U32.HI UR7, URZ, UR9, UR22 ;  /* 0x00000009ff073299 */ /* 0x000fc40008011616 */
[----:B------:R-:W-:Y:S02]  /*27d0*/  UIMAD UR11, UR39, UR6, URZ ;  /* 0x00000006270b72a4 */ /* 0x000fe4000f8e02ff */
[----:B------:R-:W-:Y:S02]  /*27e0*/  USEL UR6, UR49, UR17, !UP2 ;  /* 0x0000001131067287 */ /* 0x000fe4000d000000 */
[----:B------:R-:W-:Y:S02]  /*27f0*/  UIMAD UR12, UR39, UR7, URZ ;  /* 0x00000007270c72a4 */ /* 0x000fe4000f8e02ff */
[----:B------:R-:W-:Y:S02]  /*2800*/  UISETP.GE.AND UP0, UPT, UR4, UR11, UPT ;  /* 0x0000000b0400728c */ /* 0x000fe4000bf06270 */
[----:B------:R-:W-:Y:S02]  /*2810*/  UIMAD.WIDE.U32 UR16, UR4, UR8, URZ ;  /* 0x00000008041072a5 */ /* 0x000fe4000f8e00ff */
[----:B------:R-:W-:-:S02]  /*2820*/  UISETP.GE.OR UP0, UPT, UR6, UR12, UP0 ;  /* 0x0000000c0600728c */ /* 0x000fc40008706670 */
[----:B------:R-:W-:Y:S02]  /*2830*/  UIMAD.WIDE.U32 UR12, UR6, UR8, URZ ;  /* 0x00000008060c72a5 */ /* 0x000fe4000f8e00ff */
[----:B------:R-:W-:Y:S01]  /*2840*/  UIADD3 UR15, UPT, UPT, -UR4, URZ, URZ ;  /* 0x000000ff040f7290 */ /* 0x000fe2000fffe1ff */
[----:B------:R-:W-:Y:S01]  /*2850*/  UMOV UR11, UR17 ;  /* 0x00000011000b7c82 */ /* 0x000fe20008000000 */
[----:B------:R-:W-:Y:S02]  /*2860*/  UIADD3 UR12, UPT, UPT, -UR6, URZ, URZ ;  /* 0x000000ff060c7290 */ /* 0x000fe4000fffe1ff */
[----:B------:R-:W-:-:S03]  /*2870*/  USHF.R.U32.HI UR11, URZ, UR9, UR11 ;  /* 0x00000009ff0b7299 */ /* 0x000fc6000801160b */
[----:B------:R-:W-:Y:S01]  /*2880*/  @!UP0 UMOV UR8, UR13 ;  /* 0x0000000d00088c82 */ /* 0x000fe20008000000 */
[----:B------:R-:W-:Y:S02]  /*2890*/  UIMAD UR15, UR18, UR15, UR48 ;  /* 0x0000000f120f72a4 */ /* 0x000fe4000f8e0230 */
[----:B------:R-:W-:Y:S02]  /*28a0*/  USEL UR11, UR4, UR11, !UP3 ;  /* 0x0000000b040b7287 */ /* 0x000fe4000d800000 */
[----:B------:R-:W-:Y:S02]  /*28b0*/  @!UP0 USHF.R.U32.HI UR8, URZ, UR9, UR8 ;  /* 0x00000009ff088299 */ /* 0x000fe40008011608 */
[----:B------:R-:W-:Y:S02]  /*28c0*/  UIADD3 UR9, UPT, UPT, -UR11, URZ, URZ ;  /* 0x000000ff0b097290 */ /* 0x000fe4000fffe1ff */
[----:B------:R-:W-:Y:S02]  /*28d0*/  @!UP0 USEL UR8, UR6, UR8, !UP3 ;  /* 0x0000000806088287 */ /* 0x000fe4000d800000 */
[----:B------:R-:W-:-:S02]  /*28e0*/  UIMAD UR9, UR39, UR9, UR4 ;  /* 0x00000009270972a4 */ /* 0x000fc4000f8e0204 */
[----:B------:R-:W-:Y:S02]  /*28f0*/  @!UP0 UIADD3 UR11, UPT, UPT, UR11, -UR8, URZ ;  /* 0x800000080b0b8290 */ /* 0x000fe4000fffe0ff */
[----:B------:R-:W-:Y:S02]  /*2900*/  @!UP0 UIMAD UR8, UR9, UR7, UR8 ;  /* 0x00000007090882a4 */ /* 0x000fe4000f8e0208 */
[----:B------:R-:W-:Y:S02]  /*2910*/  @!UP0 UIMAD UR4, UR39, UR11, UR6 ;  /* 0x0000000b270482a4 */ /* 0x000fe4000f8e0206 */
[----:B------:R-:W-:Y:S02]  /*2920*/  UIMAD UR7, UR24, UR12, UR49 ;  /* 0x0000000c180772a4 */ /* 0x000fe4000f8e0231 */
[----:B------:R-:W-:Y:S01]  /*2930*/  UIMAD UR48, UR4, UR18, UR15 ;  /* 0x00000012043072a4 */ /* 0x000fe2000f8e020f */
[----:B------:R-:W-:Y:S02]  /*2940*/  @!UP0 UMOV UR6, UR8 ;  /* 0x0000000800068c82 */ /* 0x000fe40008000000 */
[----:B------:R-:W-:-:S12]  /*2950*/  UIMAD UR49, UR6, UR24, UR7 ;  /* 0x00000018063172a4 */ /* 0x000fd8000f8e0207 */
.L_x_44:
[----:B------:R-:W2:Y:S02]  /*2960*/  LDCU UR4, c[0x0][0xf30] ;  /* 0x0001e600ff0477ac */ /* 0x000ea40008000800 */
[----:B--2---:R-:W-:-:S09]  /*2970*/  UISETP.NE.AND UP0, UPT, UR4, 0x1, UPT ;  /* 0x000000010400788c */ /* 0x004fd2000bf05270 */
[----:B------:R-:W-:Y:S05]  /*2980*/  BRA.U UP0, `(.L_x_45) ;  /* 0x0000000100447547 */ /* 0x000fea000b800000 */
[----:B------:R-:W2:Y:S01]  /*2990*/  LDCU.128 UR16, c[0x0][0xf10] ;  /* 0x0001e200ff1077ac */ /* 0x000ea20008000c00 */
[----:B------:R-:W4:Y:S01]  /*29a0*/  LDCU UR11, c[0x0][0xf0c] ;  /* 0x0001e180ff0b77ac */ /* 0x000f220008000800 */
[----:B------:R-:W1:Y:S01]  /*29b0*/  LDCU UR12, c[0x0][0xf20] ;  /* 0x0001e400ff0c77ac */ /* 0x000e620008000800 */
[----:B--2---:R-:W-:Y:S02]  /*29c0*/  UIMAD.WIDE.U32 UR8, UR49, UR16, URZ ;  /* 0x00000010310872a5 */ /* 0x004fe4000f8e00ff */
[----:B------:R-:W-:Y:S02]  /*29d0*/  UIMAD.WIDE.U32 UR6, UR48, UR19, URZ ;  /* 0x00000013300672a5 */ /* 0x000fe4000f8e00ff */
[----:B----4-:R-:W-:Y:S02]  /*29e0*/  UISETP.NE.AND UP2, UPT, UR11, 0x1, UPT ;  /* 0x000000010b00788c */ /* 0x010fe4000bf45270 */
[----:B------:R-:W-:Y:S01]  /*29f0*/  UISETP.NE.AND UP0, UPT, UR18, 0x1, UPT ;  /* 0x000000011200788c */ /* 0x000fe2000bf05270 */
[----:B------:R-:W-:-:S02]  /*2a00*/  UMOV UR8, UR9 ;  /* 0x0000000900087c82 */ /* 0x000fc40008000000 */
[----:B------:R-:W-:Y:S01]  /*2a10*/  UMOV UR4, UR7 ;  /* 0x0000000700047c82 */ /* 0x000fe20008000000 */
[----:B------:R-:W-:Y:S02]  /*2a20*/  USHF.R.U32.HI UR17, URZ, UR17, UR8 ;  /* 0x00000011ff117299 */ /* 0x000fe40008011608 */
[----:B-1----:R-:W-:Y:S02]  /*2a30*/  USHF.R.U32.HI UR4, URZ, UR12, UR4 ;  /* 0x0000000cff047299 */ /* 0x002fe40008011604 */
[----:B------:R-:W-:Y:S02]  /*2a40*/  USEL UR6, UR49, UR17, !UP2 ;  /* 0x0000001131067287 */ /* 0x000fe4000d000000 */
[----:B------:R-:W-:-:S04]  /*2a50*/  USEL UR4, UR48, UR4, !UP0 ;  /* 0x0000000430047287 */ /* 0x000fc8000c000000 */
[----:B------:R-:W-:Y:S02]  /*2a60*/  UIADD3 UR7, UPT, UPT, UR6, -UR4, URZ ;  /* 0x8000000406077290 */ /* 0x000fe4000fffe0ff */
[----:B------:R-:W-:Y:S02]  /*2a70*/  UIADD3 UR4, UPT, UPT, -UR6, UR4, URZ ;  /* 0x0000000406047290 */ /* 0x000fe4000fffe1ff */
[----:B------:R-:W-:Y:S02]  /*2a80*/  UIMAD UR48, UR7, UR18, UR48 ;  /* 0x00000012073072a4 */ /* 0x000fe4000f8e0230 */
[----:B------:R-:W-:-:S12]  /*2a90*/  UIMAD UR49, UR4, UR11, UR49 ;  /* 0x0000000b043172a4 */ /* 0x000fd8000f8e0231 */
.L_x_45:
[----:B------:R-:W-:Y:S01]  /*2aa0*/  VIADD R11, R11, 0x1 ;  /* 0x000000010b0b7836 */ /* 0x000fe20000000000 */
[----:B------:R-:W-:Y:S01]  /*2ab0*/  R2UR UR4, R82 ;  /* 0x00000000520472ca */ /* 0x000fe200000e0000 */
[----:B------:R-:W-:Y:S01]  /*2ac0*/  UIADD3 UR20, UPT, UPT, UR49, UR63, URZ ;  /* 0x0000003f31147290 */ /* 0x000fe2000fffe0ff */
[----:B------:R-:W-:Y:S02]  /*2ad0*/  PLOP3.LUT P2, PT, PT, PT, PT, 0x80, 0x8 ;  /* 0x000000000008781c */ /* 0x000fe40003f4f070 */
[----:B------:R-:W-:-:S04]  /*2ae0*/  ISETP.NE.AND P0, PT, R11, 0x2, PT ;  /* 0x000000020b00780c */ /* 0x000fc80003f05270 */
[----:B------:R-:W-:Y:S02]  /*2af0*/  SEL R3, RZ, 0x1, P0 ;  /* 0x00000001ff037807 */ /* 0x000fe40000000000 */
[----:B------:R-:W-:Y:S02]  /*2b00*/  SEL R11, R11, RZ, P0 ;  /* 0x000000ff0b0b7207 */ /* 0x000fe40000000000 */
[----:B------:R-:W-:Y:S01]  /*2b10*/  LOP3.LUT R10, R10, R3, RZ, 0x3c, !PT ;  /* 0x000000030a0a7212 */ /* 0x000fe200078e3cff */
[----:B------:R-:W-:Y:S01]  /*2b20*/  UIADD3 UR11, UPT, UPT, UR48, UR4, URZ ;  /* 0x00000004300b7290 */ /* 0x000fe2000fffe0ff */
[----:B------:R-:W-:Y:S11]  /*2b30*/  BRA.U UP1, `(.L_x_46) ;  /* 0xffffffed01707547 */ /* 0x000ff6000b83ffff */
[----:B------:R-:W-:Y:S01]  /*2b40*/  UIADD3 UR7, UPT, UPT, UR5, 0x38, URZ ;  /* 0x0000003805077890 */ /* 0x000fe2000fffe0ff */
[----:B------:R-:W-:-:S03]  /*2b50*/  SHF.L.U32 R3, R12, 0x1f, RZ ;  /* 0x0000001f0c037819 */ /* 0x000fc600000006ff */
[----:B------:R-:W-:-:S09]  /*2b60*/  ULEA UR4, UR14, UR7, 0x3 ;  /* 0x000000070e047291 */ /* 0x000fd2000f8e18ff */
[----:B------:R-:W2:Y:S02]  /*2b70*/  SYNCS.PHASECHK.TRANS64.TRYWAIT P0, [UR4], R3 ;  /* 0x00000003ff0075a7 */ /* 0x000ea40008001104 */
[----:B--2---:R-:W-:Y:S05]  /*2b80*/  @!P0 BRA `(.L_x_47) ;  /* 0x00000074009c8947 */ /* 0x004fea0003800000 */
.L_x_159:
[----:B------:R-:W-:-:S04]  /*2b90*/  UIADD3 UR4, UPT, UPT, UR14, 0x1, URZ ;  /* 0x000000010e047890 */ /* 0x000fc8000fffe0ff */
[----:B------:R-:W-:-:S04]  /*2ba0*/  UISETP.NE.AND UP0, UPT, UR4, 0x7, UPT ;  /* 0x000000070400788c */ /* 0x000fc8000bf05270 */
[----:B------:R-:W-:Y:S02]  /*2bb0*/  USEL UR6, URZ, 0x1, UP0 ;  /* 0x00000001ff067887 */ /* 0x000fe40008000000 */
[----:B------:R-:W-:-:S04]  /*2bc0*/  USEL UR4, UR4, URZ, UP0 ;  /* 0x000000ff04047287 */ /* 0x000fc80008000000 */
[----:B------:R-:W-:Y:S01]  /*2bd0*/  ULEA UR5, UR4, UR7, 0x3 ;  /* 0x0000000704057291 */ /* 0x000fe2000f8e18ff */
[----:B------:R-:W-:-:S04]  /*2be0*/  LOP3.LUT R2, R12, UR6, RZ, 0x3c, !PT ;  /* 0x000000060c027c12 */ /* 0x000fc8000f8e3cff */
[----:B-1----:R-:W-:-:S04]  /*2bf0*/  SHF.L.U32 R3, R2, 0x1f, RZ ;  /* 0x0000001f02037819 */ /* 0x002fc800000006ff */
[----:B------:R-:W1:Y:S02]  /*2c00*/  SYNCS.PHASECHK.TRANS64.TRYWAIT P0, [UR5], R3 ;  /* 0x00000003ff0075a7 */ /* 0x000e640008001105 */
[----:B-1----:R-:W-:Y:S05]  /*2c10*/  @!P0 BRA `(.L_x_48) ;  /* 0x0000007400908947 */ /* 0x002fea0003800000 */
.L_x_161:
        /* <DEDUP_REMOVED lines=9> */
.L_x_163:
        /* <DEDUP_REMOVED lines=9> */
.L_x_165:
        /* <DEDUP_REMOVED lines=9> */
.L_x_167:
        /* <DEDUP_REMOVED lines=9> */
.L_x_169:
[----:B------:R-:W-:-:S04]  /*2e60*/  UIADD3 UR4, UPT, UPT, UR4, 0x1, URZ ;  /* 0x0000000104047890 */ /* 0x000fc8000fffe0ff */
[----:B------:R-:W-:-:S04]  /*2e70*/  UISETP.NE.AND UP0, UPT, UR4, 0x7, UPT ;  /* 0x000000070400788c */ /* 0x000fc8000bf05270 */
[----:B------:R-:W-:Y:S02]  /*2e80*/  USEL UR5, URZ, 0x1, UP0 ;  /* 0x00000001ff057887 */ /* 0x000fe40008000000 */
[----:B------:R-:W-:-:S04]  /*2e90*/  USEL UR4, UR4, URZ, UP0 ;  /* 0x000000ff04047287 */ /* 0x000fc80008000000 */
[----:B------:R-:W-:Y:S01]  /*2ea0*/  ULEA UR4, UR4, UR7, 0x3 ;  /* 0x0000000704047291 */ /* 0x000fe2000f8e18ff */
[----:B-1----:R-:W-:-:S04]  /*2eb0*/  LOP3.LUT R3, R2, UR5, RZ, 0x3c, !PT ;  /* 0x0000000502037c12 */ /* 0x002fc8000f8e3cff */
[----:B------:R-:W-:Y:S01]  /*2ec0*/  SHF.L.U32 R3, R3, 0x1f, RZ ;  /* 0x0000001f03037819 */ /* 0x000fe200000006ff */
[----:B------:R-:W-:-:S07]  /*2ed0*/  IMAD.U32 R0, RZ, RZ, UR4 ;  /* 0x00000004ff007e24 */ /* 0x000fce000f8e00ff */
.L_x_53:
[----:B-1----:R1:W2:Y:S02]  /*2ee0*/  SYNCS.PHASECHK.TRANS64.TRYWAIT P0, [R0+URZ], R3 ;  /* 0x00000003000075a7 */ /* 0x0022a400080011ff */
[----:B--2---:R-:W-:Y:S05]  /*2ef0*/  @!P0 NANOSLEEP.SYNCS 0x989680 ;  /* 0x009896800000895d */ /* 0x004fea0003900000 */
[----:B------:R-:W2:Y:S02]  /*2f00*/  @!P0 SYNCS.PHASECHK.TRANS64 P0, [R0+URZ], R3 ;  /* 0x00000003000085a7 */ /* 0x000ea400080010ff */
[----:B--2---:R-:W-:Y:S05]  /*2f10*/  @P0 EXIT ;  /* 0x000000000000094d */ /* 0x004fea0003800000 */
[----:B------:R-:W-:Y:S05]  /*2f20*/  BRA `(.L_x_53) ;  /* 0xfffffffc00ec7947 */ /* 0x000fea000383ffff */
.L_x_22:
[----:B------:R-:W-:-:S04]  /*2f30*/  UISETP.NE.AND UP0, UPT, UR52, URZ, UPT ;  /* 0x000000ff3400728c */ /* 0x000fc8000bf05270 */
[----:B------:R-:W-:-:S09]  /*2f40*/  UISETP.NE.OR UP0, UPT, UR21, 0x1, UP0 ;  /* 0x000000011500788c */ /* 0x000fd20008705670 */
[----:B------:R-:W-:Y:S05]  /*2f50*/  BRA.U UP0, `(.L_x_54) ;  /* 0x0000000500487547 */ /* 0x000fea000b800000 */
[----:B------:R-:W-:Y:S01]  /*2f60*/  ISETP.GE.U32.AND P2, PT, R0, 0x2, PT ;  /* 0x000000020000780c */ /* 0x000fe20003f46070 */
[----:B------:R-:W-:Y:S01]  /*2f70*/  IMAD.MOV.U32 R12, RZ, RZ, 0x1 ;  /* 0x00000001ff0c7424 */ /* 0x000fe200078e00ff */
[----:B------:R-:W-:Y:S02]  /*2f80*/  CS2R R10, SRZ ;  /* 0x00000000000a7805 */ /* 0x000fe4000001ff00 */
[----:B------:R-:W-:Y:S01]  /*2f90*/  CS2R R8, SRZ ;  /* 0x0000000000087805 */ /* 0x000fe2000001ff00 */
[----:B------:R-:W-:Y:S01]  /*2fa0*/  UMOV UR6, 0x400 ;  /* 0x0000040000067882 */ /* 0x000fe20000000000 */
[----:B------:R-:W-:Y:S01]  /*2fb0*/  UMOV UR5, URZ ;  /* 0x000000ff00057c82 */ /* 0x000fe20008000000 */
[----:B------:R-:W-:-:S12]  /*2fc0*/  ULEA UR6, UR52, UR6, 0x18 ;  /* 0x0000000634067291 */ /* 0x000fd8000f8ec0ff */
.L_x_58:
[----:B------:R-:W-:Y:S02]  /*2fd0*/  LEA R2, R8, UR6, 0x3 ;  /* 0x0000000608027c11 */ /* 0x000fe4000f8e18ff */
[----:B------:R-:W-:-:S03]  /*2fe0*/  SHF.L.U32 R5, R9, 0x1f, RZ ;  /* 0x0000001f09057819 */ /* 0x000fc600000006ff */
[----:B------:R-:W-:Y:S01]  /*2ff0*/  VIADD R4, R2, 0x110 ;  /* 0x0000011002047836 */ /* 0x000fe20000000000 */
[----:B------:R-:W1:Y:S02]  /*3000*/  SYNCS.PHASECHK.TRANS64.TRYWAIT P0, [R2+URZ+0x100], R5 ;  /* 0x00010005020075a7 */ /* 0x000e6400080011ff */
[----:B-1----:R-:W-:Y:S05]  /*3010*/  @!P0 BRA `(.L_x_55) ;  /* 0x0000007400088947 */ /* 0x002fea0003800000 */
.L_x_170:
[----:B------:R-:W-:Y:S01]  /*3020*/  ULEA UR4, UR5, UR6, 0x3 ;  /* 0x0000000605047291 */ /* 0x000fe2000f8e18ff */
[----:B------:R-:W-:Y:S02]  /*3030*/  PRMT R4, RZ, 0x654, R4 ;  /* 0x00000654ff047816 */ /* 0x000fe40000000004 */
[----:B-1----:R-:W-:Y:S01]  /*3040*/  SHF.L.U32 R5, R12, 0x1f, RZ ;  /* 0x0000001f0c057819 */ /* 0x002fe200000006ff */
[----:B------:R-:W-:Y:S01]  /*3050*/  UIADD3 UR7, UPT, UPT, UR4, 0xc0, URZ ;  /* 0x000000c004077890 */ /* 0x000fe2000fffe0ff */
[----:B------:R1:W-:Y:S05]  /*3060*/  SYNCS.ARRIVE.TRANS64.RED.A1T0 RZ, [R4+URZ], RZ ;  /* 0x000000ff04ff79a7 */ /* 0x0003ea00081004ff */
[----:B------:R-:W-:Y:S01]  /*3070*/  IMAD.U32 R7, RZ, RZ, UR7 ;  /* 0x00000007ff077e24 */ /* 0x000fe2000f8e00ff */
[----:B------:R-:W2:Y:S04]  /*3080*/  SYNCS.PHASECHK.TRANS64.TRYWAIT P0, [UR4+0xd0], R5 ;  /* 0x0000d005ff0075a7 */ /* 0x000ea80008001104 */
[----:B------:R-:W-:Y:S01]  /*3090*/  PRMT R6, R0, 0x654, R7 ;  /* 0x0000065400067816 */ /* 0x000fe20000000007 */
[----:B-1----:R-:W-:Y:S01]  /*30a0*/  @!P2 IMAD.MOV.U32 R4, RZ, RZ, 0x10 ;  /* 0x00000010ff04a424 */ /* 0x002fe200078e00ff */
[----:B--2---:R-:W-:Y:S06]  /*30b0*/  @!P0 BRA `(.L_x_56) ;  /* 0x0000007000f48947 */ /* 0x004fec0003800000 */
.L_x_172:
[----:B------:R-:W-:Y:S01]  /*30c0*/  ULEA UR8, UR5, UR6, 0x4 ;  /* 0x0000000605087291 */ /* 0x000fe2000f8e20ff */
[----:B------:R-:W-:Y:S01]  /*30d0*/  SEL R3, R6, R3, !P2 ;  /* 0x0000000306037207 */ /* 0x000fe20005000000 */
[----:B------:R-:W-:Y:S01]  /*30e0*/  UIADD3 UR9, UPT, UPT, UR4, 0xc0, URZ ;  /* 0x000000c004097890 */ /* 0x000fe2000fffe0ff */
[----:B-1----:R-:W-:Y:S01]  /*30f0*/  LEA R2, R11, UR6, 0x3 ;  /* 0x000000060b027c11 */ /* 0x002fe2000f8e18ff */
[----:B------:R-:W-:Y:S01]  /*3100*/  UIADD3 UR8, UPT, UPT, UR8, 0x130, URZ ;  /* 0x0000013008087890 */ /* 0x000fe2000fffe0ff */
[----:B------:R-:W-:Y:S01]  /*3110*/  SHF.L.U32 R5, R10, 0x1f, RZ ;  /* 0x0000001f0a057819 */ /* 0x000fe200000006ff */
[----:B------:R1:W-:Y:S01]  /*3120*/  @!P2 SYNCS.ARRIVE.TRANS64.RED RZ, [R3+URZ], R4 ;  /* 0x0000000403ffa9a7 */ /* 0x0003e200080004ff */
[----:B------:R-:W-:Y:S01]  /*3130*/  UIADD3 UR4, UPT, UPT, UR5, 0x1, URZ ;  /* 0x0000000105047890 */ /* 0x000fe2000fffe0ff */
[----:B------:R-:W-:-:S03]  /*3140*/  VIADD R8, R8, 0x1 ;  /* 0x0000000108087836 */ /* 0x000fc60000000000 */
[----:B------:R-:W-:Y:S02]  /*3150*/  UISETP.NE.AND UP0, UPT, UR4, 0x2, UPT ;  /* 0x000000020400788c */ /* 0x000fe4000bf05270 */
[----:B------:R-:W-:Y:S06]  /*3160*/  UGETNEXTWORKID.BROADCAST [UR8], [UR9] ;  /* 0x00000000080073ca */ /* 0x000fec0008000100 */
[----:B------:R-:W-:Y:S01]  /*3170*/  USEL UR7, URZ, 0x1, UP0 ;  /* 0x00000001ff077887 */ /* 0x000fe20008000000 */
[----:B------:R-:W-:Y:S01]  /*3180*/  ISETP.NE.AND P0, PT, R8, 0x2, PT ;  /* 0x000000020800780c */ /* 0x000fe20003f05270 */
[----:B------:R-:W-:Y:S01]  /*3190*/  USEL UR5, UR4, URZ, UP0 ;  /* 0x000000ff04057287 */ /* 0x000fe20008000000 */
[----:B------:R-:W2:Y:S03]  /*31a0*/  SYNCS.PHASECHK.TRANS64.TRYWAIT P1, [R2+URZ+0xc0], R5 ;  /* 0x0000c005020075a7 */ /* 0x000ea600080211ff */
[----:B------:R-:W-:Y:S01]  /*31b0*/  LOP3.LUT R12, R12, UR7, RZ, 0x3c, !PT ;  /* 0x000000070c0c7c12 */ /* 0x000fe2000f8e3cff */
[----:B-12---:R-:W-:Y:S07]  /*31c0*/  @!P1 BRA `(.L_x_57) ;  /* 0x0000007000c89947 */ /* 0x006fee0003800000 */
.L_x_173:
[C---:B------:R-:W-:Y:S01]  /*31d0*/  LEA R4, R11.reuse, UR6, 0x4 ;  /* 0x000000060b047c11 */ /* 0x040fe2000f8e20ff */
[----:B-1----:R-:W-:Y:S01]  /*31e0*/  VIADD R2, R2, 0xd0 ;  /* 0x000000d002027836 */ /* 0x002fe20000000000 */
[----:B------:R-:W-:Y:S01]  /*31f0*/  SEL R8, R8, RZ, P0 ;  /* 0x000000ff08087207 */ /* 0x000fe20000000000 */
[----:B------:R-:W-:-:S03]  /*3200*/  VIADD R11, R11, 0x1 ;  /* 0x000000010b0b7836 */ /* 0x000fc60000000000 */
[----:B------:R-:W1:Y:S01]  /*3210*/  LDS.128 R4, [R4+0x130] ;  /* 0x0001300004047984 */ /* 0x000e620000000c00 */
[----:B------:R-:W-:Y:S02]  /*3220*/  PRMT R2, RZ, 0x654, R2 ;  /* 0x00000654ff027816 */ /* 0x000fe40000000002 */
[C---:B------:R-:W-:Y:S01]  /*3230*/  ISETP.NE.AND P1, PT, R11.reuse, 0x2, PT ;  /* 0x000000020b00780c */ /* 0x040fe20003f25270 */
[----:B------:R-:W-:Y:S01]  /*3240*/  @!PT LDS RZ, [RZ] ;  /* 0x00000000fffff984 */ /* 0x000fe20000000800 */
[----:B------:R-:W-:Y:S01]  /*3250*/  @!PT LDS RZ, [RZ] ;  /* 0x00000000fffff984 */ /* 0x000fe20000000800 */
[----:B------:R-:W-:Y:S01]  /*3260*/  @!PT LDS RZ, [RZ] ;  /* 0x00000000fffff984 */ /* 0x000fe20000000800 */
[----:B------:R-:W-:Y:S01]  /*3270*/  @!PT LDS RZ, [RZ] ;  /* 0x00000000fffff984 */ /* 0x000fe20000000800 */
[----:B------:R2:W-:Y:S06]  /*3280*/  MEMBAR.ALL.CTA ;  /* 0x0000000000007992 */ /* 0x0005ec0000008000 */
[----:B--2---:R-:W2:Y:S01]  /*3290*/  FENCE.VIEW.ASYNC.S ;  /* 0x00000000000073c6 */ /* 0x004ea20000000000 */
[----:B------:R-:W-:Y:S01]  /*32a0*/  SEL R11, R11, RZ, P1 ;  /* 0x000000ff0b0b7207 */ /* 0x000fe20000800000 */
[----:B--2---:R2:W-:Y:S01]  /*32b0*/  SYNCS.ARRIVE.TRANS64.RED.A1T0 RZ, [R2+URZ], RZ ;  /* 0x000000ff02ff79a7 */ /* 0x0045e200081004ff */
[----:B-1----:R-:W-:-:S02]  /*32c0*/  LOP3.LUT P3, RZ, R6, 0x1, RZ, 0xc0, !PT ;  /* 0x0000000106ff7812 */ /* 0x002fc4000786c0ff */
[----:B------:R-:W-:-:S04]  /*32d0*/  SEL R5, RZ, 0x1, P1 ;  /* 0x00000001ff057807 */ /* 0x000fc80000800000 */
[----:B------:R-:W-:Y:S02]  /*32e0*/  LOP3.LUT R10, R10, R5, RZ, 0x3c, !PT ;  /* 0x000000050a0a7212 */ /* 0x000fe400078e3cff */
[----:B--2---:R-:W-:-:S04]  /*32f0*/  SEL R2, RZ, 0x1, P0 ;  /* 0x00000001ff027807 */ /* 0x004fc80000000000 */
[----:B------:R-:W-:Y:S01]  /*3300*/  LOP3.LUT R9, R9, R2, RZ, 0x3c, !PT ;  /* 0x0000000209097212 */ /* 0x000fe200078e3cff */
[----:B------:R-:W-:Y:S06]  /*3310*/  @P3 BRA `(.L_x_58) ;  /* 0xfffffffc002c3947 */ /* 0x000fec000383ffff */
[----:B------:R-:W-:Y:S01]  /*3320*/  ULEA UR4, UR5, UR6, 0x3 ;  /* 0x0000000605047291 */ /* 0x000fe2000f8e18ff */
[----:B------:R-:W-:-:S08]  /*3330*/  SHF.L.U32 R3, R12, 0x1f, RZ ;  /* 0x0000001f0c037819 */ /* 0x000fd000000006ff */
[----:B------:R-:W1:Y:S02]  /*3340*/  SYNCS.PHASECHK.TRANS64 P0, [UR4+0xd0], R3 ;  /* 0x0000d003ff0075a7 */ /* 0x000e640008001004 */
[----:B-1----:R-:W-:Y:S05]  /*3350*/  @P0 BRA `(.L_x_59) ;  /* 0x0000000000080947 */ /* 0x002fea0003800000 */
[----:B------:R-:W1:Y:S02]  /*3360*/  SYNCS.PHASECHK.TRANS64.TRYWAIT P0, [UR4+0xd0], R3 ;  /* 0x0000d003ff0075a7 */ /* 0x000e640008001104 */
[----:B-1----:R-:W-:Y:S05]  /*3370*/  @!P0 BRA `(.L_x_60) ;  /* 0x0000007000708947 */ /* 0x002fea0003800000 */
.L_x_59:
[----:B------:R-:W-:-:S04]  /*3380*/  UIADD3 UR7, UPT, UPT, UR5, 0x1, URZ ;  /* 0x0000000105077890 */ /* 0x000fc8000fffe0ff */
[----:B------:R-:W-:-:S04]  /*3390*/  UISETP.NE.AND UP0, UPT, UR7, 0x2, UPT ;  /* 0x000000020700788c */ /* 0x000fc8000bf05270 */
[----:B------:R-:W-:Y:S02]  /*33a0*/  USEL UR8, URZ, 0x1, UP0 ;  /* 0x00000001ff087887 */ /* 0x000fe40008000000 */
[----:B------:R-:W-:-:S04]  /*33b0*/  USEL UR7, UR7, URZ, UP0 ;  /* 0x000000ff07077287 */ /* 0x000fc80008000000 */
[----:B------:R-:W-:Y:S01]  /*33c0*/  ULEA UR7, UR7, UR6, 0x3 ;  /* 0x0000000607077291 */ /* 0x000fe2000f8e18ff */
[----:B-1----:R-:W-:-:S04]  /*33d0*/  LOP3.LUT R3, R12, UR8, RZ, 0x3c, !PT ;  /* 0x000000080c037c12 */ /* 0x002fc8000f8e3cff */
[----:B------:R-:W-:-:S04]  /*33e0*/  SHF.L.U32 R0, R3, 0x1f, RZ ;  /* 0x0000001f03007819 */ /* 0x000fc800000006ff */
[----:B------:R-:W1:Y:S02]  /*33f0*/  SYNCS.PHASECHK.TRANS64 P0, [UR7+0xd0], R0 ;  /* 0x0000d000ff0075a7 */ /* 0x000e640008001007 */
[----:B-1----:R-:W-:Y:S05]  /*3400*/  @P0 EXIT ;  /* 0x000000000000094d */ /* 0x002fea0003800000 */
[----:B------:R-:W-:Y:S02]  /*3410*/  SHF.L.U32 R3, R3, 0x1f, RZ ;  /* 0x0000001f03037819 */ /* 0x000fe400000006ff */
[----:B------:R-:W-:-:S07]  /*3420*/  MOV R0, UR7 ;  /* 0x0000000700007c02 */ /* 0x000fce0008000f00 */
.L_x_61:
[----:B-1----:R1:W2:Y:S02]  /*3430*/  SYNCS.PHASECHK.TRANS64.TRYWAIT P0, [R0+URZ+0xd0], R3 ;  /* 0x0000d003000075a7 */ /* 0x0022a400080011ff */
[----:B--2---:R-:W-:Y:S05]  /*3440*/  @!P0 NANOSLEEP.SYNCS 0x989680 ;  /* 0x009896800000895d */ /* 0x004fea0003900000 */
[----:B------:R-:W2:Y:S02]  /*3450*/  @!P0 SYNCS.PHASECHK.TRANS64 P0, [R0+URZ+0xd0], R3 ;  /* 0x0000d003000085a7 */ /* 0x000ea400080010ff */
[----:B--2---:R-:W-:Y:S05]  /*3460*/  @P0 EXIT ;  /* 0x000000000000094d */ /* 0x004fea0003800000 */
[----:B------:R-:W-:Y:S05]  /*3470*/  BRA `(.L_x_61) ;  /* 0xfffffffc00ec7947 */ /* 0x000fea000383ffff */
.L_x_54:
[----:B------:R-:W-:Y:S05]  /*3480*/  BRA.U UP5, `(.L_x_62) ;  /* 0x00000015054c7547 */ /* 0x000fea000b800000 */
[----:B------:R-:W-:Y:S01]  /*3490*/  UMOV UR4, 0x40 ;  /* 0x0000004000047882 */ /* 0x000fe20000000000 */
[----:B------:R-:W-:Y:S01]  /*34a0*/  NOP ;  /* 0x0000000000007918 */ /* 0x000fe20000000000 */
[----:B------:R-:W-:Y:S01]  /*34b0*/  ULEA UR5, UR52, UR4, 0x18 ;  /* 0x0000000434057291 */ /* 0x000fe2000f8ec0ff */
[----:B------:R-:W-:Y:S02]  /*34c0*/  UMOV UR6, 0x400 ;  /* 0x0000040000067882 */ /* 0x000fe40000000000 */
[----:B------:R-:W-:-:S06]  /*34d0*/  ULEA UR6, UR52, UR6, 0x18 ;  /* 0x0000000634067291 */ /* 0x000fcc000f8ec0ff */
[----:B------:R-:W1:Y:S02]  /*34e0*/  LDS.U8 R0, [UR5+0x1c] ;  /* 0x00001c05ff007984 */ /* 0x000e640008000000 */
[----:B-1----:R-:W-:-:S13]  /*34f0*/  ISETP.NE.AND P0, PT, R0, RZ, PT ;  /* 0x000000ff0000720c */ /* 0x002fda0003f05270 */
[----:B------:R-:W-:Y:S05]  /*3500*/  @P0 BRA `(.L_x_63) ;  /* 0x0000000400080947 */ /* 0x000fea0003800000 */
[----:B------:R-:W-:Y:S02]  /*3510*/  UISETP.NE.U32.AND UP1, UPT, UR61, 0x1, UPT ;  /* 0x000000013d00788c */ /* 0x000fe4000bf25070 */
[----:B------:R-:W-:-:S07]  /*3520*/  UIADD3 UR7, UPT, UPT, UR5, 0x8, URZ ;  /* 0x0000000805077890 */ /* 0x000fce000fffe0ff */
[----:B------:R-:W-:Y:S05]  /*3530*/  BRA.U !UP1, `(.L_x_64) ;  /* 0x00000001099c7547 */ /* 0x000fea000b800000 */
[----:B------:R-:W-:Y:S01]  /*3540*/  ELECT P0, URZ, PT ;  /* 0x0000000000ff782f */ /* 0x000fe20003800000 */
[----:B------:R-:W-:-:S12]  /*3550*/  BSSY B0, `(.L_x_64) ;  /* 0x0000025000007945 */ /* 0x000fd80003800000 */
[----:B------:R-:W-:Y:S05]  /*3560*/  @!P0 BRA `(.L_x_65) ;  /* 0x00000000008c8947 */ /* 0x000fea0003800000 */
[----:B------:R-:W-:-:S05]  /*3570*/  UMOV UR4, 0x10 ;  /* 0x0000001000047882 */ /* 0x000fca0000000000 */
[----:B------:R-:W-:Y:S04]  /*3580*/  DEPBAR.LE SB1, 0x36 ;  /* 0x00009d800000791a */ /* 0x000fe80000000000 */
[----:B------:R-:W1:Y:S02]  /*3590*/  UTCATOMSWS.2CTA.FIND_AND_SET.ALIGN UP0, UR4, UR4 ;  /* 0x00000004000475e3 */ /* 0x000e640008200800 */
[----:B-1----:R-:W-:Y:S01]  /*35a0*/  MOV R11, UR4 ;  /* 0x00000004000b7c02 */ /* 0x002fe20008000f00 */
[----:B------:R-:W-:Y:S06]  /*35b0*/  BRA.U UP0, `(.L_x_66) ;  /* 0x0000000100187547 */ /* 0x000fec000b800000 */
.L_x_67:
[----:B------:R-:W-:Y:S05]  /*35c0*/  NANOSLEEP 0x64 ;  /* 0x000000640000795d */ /* 0x000fea0003800000 */
[----:B------:R-:W-:-:S05]  /*35d0*/  UMOV UR4, 0x10 ;  /* 0x0000001000047882 */ /* 0x000fca0000000000 */
[----:B------:R-:W-:Y:S04]  /*35e0*/  DEPBAR.LE SB1, 0x36 ;  /* 0x00009d800000791a */ /* 0x000fe80000000000 */
[----:B------:R-:W1:Y:S02]  /*35f0*/  UTCATOMSWS.2CTA.FIND_AND_SET.ALIGN UP0, UR4, UR4 ;  /* 0x00000004000475e3 */ /* 0x000e640008200800 */
[----:B-1----:R-:W-:Y:S01]  /*3600*/  MOV R11, UR4 ;  /* 0x00000004000b7c02 */ /* 0x002fe20008000f00 */
[----:B------:R-:W-:Y:S05]  /*3610*/  BRA.U !UP0, `(.L_x_67) ;  /* 0xfffffffd08e87547 */ /* 0x000fea000b83ffff */
.L_x_66:
[----:B------:R-:W1:Y:S01]  /*3620*/  LDS R7, [UR5+0x10] ;  /* 0x00001005ff077984 */ /* 0x000e620008000800 */
[----:B------:R-:W-:Y:S01]  /*3630*/  IMAD.U32 R5, RZ, RZ, UR6 ;  /* 0x00000006ff057e24 */ /* 0x000fe2000f8e00ff */
[----:B------:R-:W-:-:S03]  /*3640*/  MOV R4, UR60 ;  /* 0x0000003c00047c02 */ /* 0x000fc60008000f00 */
[----:B------:R-:W-:Y:S01]  /*3650*/  VIADD R5, R5, 0x150 ;  /* 0x0000015005057836 */ /* 0x000fe20000000000 */
[----:B-1----:R-:W-:-:S04]  /*3660*/  SHF.L.U32 R7, R7, 0x1f, RZ ;  /* 0x0000001f07077819 */ /* 0x002fc800000006ff */
[----:B------:R-:W1:Y:S02]  /*3670*/  SYNCS.PHASECHK.TRANS64.TRYWAIT P0, [UR5+0x8], R7 ;  /* 0x00000807ff0075a7 */ /* 0x000e640008001105 */
[----:B-1----:R-:W-:Y:S05]  /*3680*/  @P0 BRA `(.L_x_68) ;  /* 0x0000000000080947 */ /* 0x002fea0003800000 */
[----:B------:R-:W1:Y:S02]  /*3690*/  SYNCS.PHASECHK.TRANS64.TRYWAIT P0, [UR5+0x8], R7 ;  /* 0x00000807ff0075a7 */ /* 0x000e640008001105 */
[----:B-1----:R-:W-:Y:S05]  /*36a0*/  @!P0 BRA `(.L_x_69) ;  /* 0x0000006c00bc8947 */ /* 0x002fea0003800000 */
.L_x_68:
[----:B-1----:R-:W-:Y:S01]  /*36b0*/  HFMA2 R0, -RZ, RZ, 0, 5.9604644775390625e-08 ;  /* 0x00000001ff007431 */ /* 0x002fe200000001ff */
[----:B------:R-:W-:Y:S01]  /*36c0*/  UPRMT UR4, UR60, 0x654, UR7 ;  /* 0x000006543c047896 */ /* 0x000fe20008000007 */
[----:B------:R-:W-:Y:S01]  /*36d0*/  IMAD.MOV.U32 R8, RZ, RZ, 0xffff ;  /* 0x0000ffffff087424 */ /* 0x000fe200078e00ff */
[----:B------:R-:W-:Y:S01]  /*36e0*/  PRMT R4, R4, 0x654, R5 ;  /* 0x0000065404047816 */ /* 0x000fe20000000005 */
[----:B------:R-:W-:Y:S02]  /*36f0*/  IMAD.MOV.U32 R6, RZ, RZ, 0x4 ;  /* 0x00000004ff067424 */ /* 0x000fe400078e00ff */
[----:B------:R-:W-:Y:S01]  /*3700*/  IMAD.SHL.U32 R9, R11, 0x20, RZ ;  /* 0x000000200b097824 */ /* 0x000fe200078e00ff */
[----:B------:R-:W-:Y:S02]  /*3710*/  MOV R5, UR4 ;  /* 0x0000000400057c02 */ /* 0x000fe40008000f00 */
[-C--:B------:R-:W-:Y:S01]  /*3720*/  SHF.L.U32 R8, R8, R11.reuse, RZ ;  /* 0x0000000b08087219 */ /* 0x080fe200000006ff */
[----:B------:R1:W-:Y:S01]  /*3730*/  SYNCS.ARRIVE.TRANS64.RED RZ, [UR4], R6 ;  /* 0x00000006ffff79a7 */ /* 0x0003e20008000404 */
[----:B------:R-:W-:Y:S01]  /*3740*/  SHF.L.U32 R7, R0, R11, RZ ;  /* 0x0000000b00077219 */ /* 0x000fe200000006ff */
[----:B------:R1:W-:Y:S04]  /*3750*/  STS [UR6+0x150], R9 ;  /* 0x00015009ff007988 */ /* 0x0003e80008000806 */
[----:B------:R1:W-:Y:S04]  /*3760*/  STAS [R4.64], R11 ;  /* 0x0000000b04007dbd */ /* 0x0003e8000c0008ff */
[----:B------:R1:W-:Y:S04]  /*3770*/  ATOMS.OR RZ, [UR5+0x14], R8 ;  /* 0x00001408ffff798c */ /* 0x0003e8000b000005 */
[----:B------:R1:W-:Y:S04]  /*3780*/  ATOMS.OR RZ, [UR5+0x18], R7 ;  /* 0x00001807ffff798c */ /* 0x0003e8000b000005 */
[----:B------:R1:W-:Y:S02]  /*3790*/  ATOMS.XOR RZ, [UR5+0x10], R0 ;  /* 0x00001000ffff798c */ /* 0x0003e4000b800005 */
.L_x_65:
[----:B------:R-:W-:Y:S05]  /*37a0*/  BSYNC B0 ;  /* 0x0000000000007941 */ /* 0x000fea0003800000 */
.L_x_64:
[----:B------:R-:W-:Y:S05]  /*37b0*/  BRA.U UP1, `(.L_x_70) ;  /* 0x00000001016c7547 */ /* 0x000fea000b800000 */
[----:B------:R-:W-:-:S03]  /*37c0*/  UMOV UR4, 0xffffffff ;  /* 0xffffffff00047882 */ /* 0x000fc60000000000 */
[----:B------:R-:W-:Y:S05]  /*37d0*/  BRA.DIV UR4, `(.L_x_71) ;  /* 0x0000006e04887947 */ /* 0x000fea000b800000 */
[----:B------:R-:W-:-:S13]  /*37e0*/  ELECT P0, URZ, PT ;  /* 0x0000000000ff782f */ /* 0x000fda0003800000 */
.L_x_177:
[----:B------:R-:W-:Y:S05]  /*37f0*/  @!P0 BRA `(.L_x_70) ;  /* 0x00000000005c8947 */ /* 0x000fea0003800000 */
[----:B-1----:R-:W1:Y:S02]  /*3800*/  LDS R5, [UR5+0x10] ;  /* 0x00001005ff057984 */ /* 0x002e640008000800 */
[----:B-1----:R-:W-:-:S04]  /*3810*/  SHF.L.U32 R5, R5, 0x1f, RZ ;  /* 0x0000001f05057819 */ /* 0x002fc800000006ff */
[----:B------:R-:W1:Y:S02]  /*3820*/  SYNCS.PHASECHK.TRANS64.TRYWAIT P0, [UR5+0x8], R5 ;  /* 0x00000805ff0075a7 */ /* 0x000e640008001105 */
[----:B-1----:R-:W-:Y:S05]  /*3830*/  @P0 BRA `(.L_x_72) ;  /* 0x0000000000080947 */ /* 0x002fea0003800000 */
[----:B------:R-:W1:Y:S02]  /*3840*/  SYNCS.PHASECHK.TRANS64.TRYWAIT P0, [UR5+0x8], R5 ;  /* 0x00000805ff0075a7 */ /* 0x000e640008001105 */
[----:B-1----:R-:W-:Y:S05]  /*3850*/  @!P0 BRA `(.L_x_73) ;  /* 0x0000006c008c8947 */ /* 0x002fea0003800000 */
.L_x_72:
[----:B------:R-:W2:Y:S01]  /*3860*/  LDS R7, [UR6+0x150] ;  /* 0x00015006ff077984 */ /* 0x000ea20008000800 */
[----:B-1----:R-:W-:Y:S02]  /*3870*/  HFMA2 R0, -RZ, RZ, 0, 5.9604644775390625e-08 ;  /* 0x00000001ff007431 */ /* 0x002fe400000001ff */
[----:B------:R-:W-:Y:S01]  /*3880*/  IMAD.MOV.U32 R4, RZ, RZ, 0xffff ;  /* 0x0000ffffff047424 */ /* 0x000fe200078e00ff */
[----:B------:R-:W-:Y:S01]  /*3890*/  UPRMT UR4, UR60, 0x654, UR7 ;  /* 0x000006543c047896 */ /* 0x000fe20008000007 */
[----:B--2---:R-:W-:-:S03]  /*38a0*/  IMAD.SHL.U32 R5, R7, 0x20, RZ ;  /* 0x0000002007057824 */ /* 0x004fc600078e00ff */
[-C--:B------:R-:W-:Y:S02]  /*38b0*/  SHF.L.U32 R4, R4, R7.reuse, RZ ;  /* 0x0000000704047219 */ /* 0x080fe400000006ff */
[----:B------:R-:W-:Y:S01]  /*38c0*/  SHF.L.U32 R7, R0, R7, RZ ;  /* 0x0000000700077219 */ /* 0x000fe200000006ff */
[----:B------:R2:W-:Y:S04]  /*38d0*/  STS [UR6+0x150], R5 ;  /* 0x00015005ff007988 */ /* 0x0005e80008000806 */
[----:B------:R2:W-:Y:S04]  /*38e0*/  ATOMS.OR RZ, [UR5+0x14], R4 ;  /* 0x00001404ffff798c */ /* 0x0005e8000b000005 */
[----:B------:R2:W-:Y:S01]  /*38f0*/  ATOMS.OR RZ, [UR5+0x18], R7 ;  /* 0x00001807ffff798c */ /* 0x0005e2000b000005 */
[----:B------:R-:W-:Y:S03]  /*3900*/  SYNCS.ARRIVE.TRANS64.RED.A1T0 RZ, [UR4], RZ ;  /* 0x000000ffffff79a7 */ /* 0x000fe60008100404 */
[----:B------:R2:W-:Y:S01]  /*3910*/  ATOMS.XOR RZ, [UR5+0x10], R0 ;  /* 0x00001000ffff798c */ /* 0x0005e2000b800005 */
[----:B------:R-:W-:Y:S05]  /*3920*/  BRA `(.L_x_70) ;  /* 0x0000000000107947 */ /* 0x000fea0003800000 */
.L_x_63:
[----:B------:R-:W-:Y:S02]  /*3930*/  MOV R0, 0xffffffff ;  /* 0xffffffff00007802 */ /* 0x000fe40000000f00 */
[----:B------:R-:W-:-:S03]  /*3940*/  MOV R4, 0x3970 ;  /* 0x0000397000047802 */ /* 0x000fc60000000f00 */
[----:B------:R1:W-:Y:S04]  /*3950*/  STS [UR6+0x150], R0 ;  /* 0x00015000ff007988 */ /* 0x0003e80008000806 */
[----:B-1---5:R-:W-:Y:S05]  /*3960*/  CALL.REL.NOINC `($__internal_1_$__cuda_sm10x_tcgen05_guardrail_trap_phase_invalid_during_alloc) ;  /* 0x0000007400307944 */ /* 0x022fea0003c00000 */
.L_x_70:
[----:B------:R-:W-:Y:S05]  /*3970*/  WARPSYNC.ALL ;  /* 0x0000000000007948 */ /* 0x000fea0003800000 */
[----:B------:R-:W3:Y:S01]  /*3980*/  S2UR UR4, SR_CgaCtaId ;  /* 0x00000000000479c3 */ /* 0x000ee20000008800 */
[----:B------:R-:W-:Y:S01]  /*3990*/  UMOV UR31, 0x400 ;  /* 0x00000400001f7882 */ /* 0x000fe20000000000 */
[----:B------:R-:W-:-:S06]  /*39a0*/  NOP ;  /* 0x0000000000007918 */ /* 0x000fcc0000000000 */
[----:B------:R-:W-:Y:S06]  /*39b0*/  BAR.ARV 0x6, 0xa0 ;  /* 0x0182800000007b1d */ /* 0x000fec0000002000 */
[----:B------:R-:W4:Y:S01]  /*39c0*/  LDCU UR11, c[0x0][0x38c] ;  /* 0x00007180ff0b77ac */ /* 0x000f220008000800 */
[----:B------:R-:W-:Y:S01]  /*39d0*/  LOP3.LUT R3, R3, 0xffff, RZ, 0xc0, !PT ;  /* 0x0000ffff03037812 */ /* 0x000fe200078ec0ff */
[----:B-1----:R-:W-:Y:S01]  /*39e0*/  IMAD.MOV.U32 R9, RZ, RZ, 0x1 ;  /* 0x00000001ff097424 */ /* 0x002fe200078e00ff */
[----:B------:R-:W-:Y:S01]  /*39f0*/  LOP3.LUT R2, R2, 0xffff, RZ, 0xc0, !PT ;  /* 0x0000ffff02027812 */ /* 0x000fe200078ec0ff */
[----:B------:R-:W-:Y:S01]  /*3a00*/  IMAD.MOV.U32 R8, RZ, RZ, RZ ;  /* 0x000000ffff087224 */ /* 0x000fe200078e00ff */
[----:B------:R-:W-:Y:S01]  /*3a10*/  R2UR UR50, R3 ;  /* 0x00000000033272ca */ /* 0x000fe200000e0000 */
[----:B------:R-:W-:Y:S01]  /*3a20*/  UMOV UR55, URZ ;  /* 0x000000ff00377c82 */ /* 0x000fe20008000000 */
[----:B------:R-:W-:-:S02]  /*3a30*/  R2UR UR58, R2 ;  /* 0x00000000023a72ca */ /* 0x000fc400000e0000 */
[----:B------:R-:W-:Y:S01]  /*3a40*/  CS2R R2, SRZ ;  /* 0x0000000000027805 */ /* 0x000fe2000001ff00 */
[----:B------:R-:W-:Y:S01]  /*3a50*/  UMOV UR28, URZ ;  /* 0x000000ff001c7c82 */ /* 0x000fe20008000000 */
[----:B---3--:R-:W-:Y:S01]  /*3a60*/  ULEA UR31, UR4, UR31, 0x18 ;  /* 0x0000001f041f7291 */ /* 0x008fe2000f8ec0ff */
[----:B------:R-:W-:Y:S01]  /*3a70*/  UMOV UR27, URZ ;  /* 0x000000ff001b7c82 */ /* 0x000fe20008000000 */
[----:B------:R-:W-:Y:S02]  /*3a80*/  UISETP.NE.AND UP2, UPT, UR61, URZ, UPT ;  /* 0x000000ff3d00728c */ /* 0x000fe4000bf45270 */
[----:B------:R-:W-:Y:S02]  /*3a90*/  UIADD3 UR6, UPT, UPT, UR31, 0x8400, URZ ;  /* 0x000084001f067890 */ /* 0x000fe4000fffe0ff */
[----:B------:R-:W-:-:S03]  /*3aa0*/  UIADD3 UR5, UPT, UPT, UR31, 0x24400, URZ ;  /* 0x000244001f057890 */ /* 0x000fc6000fffe0ff */
[----:B--2---:R-:W1:Y:S01]  /*3ab0*/  LDS R0, [UR31+0x150] ;  /* 0x0001501fff007984 */ /* 0x004e620008000800 */
[----:B------:R-:W-:Y:S02]  /*3ac0*/  UIADD3 UR4, UPT, UPT, UR31, 0x32400, URZ ;  /* 0x000324001f047890 */ /* 0x000fe4000fffe0ff */
[----:B------:R-:W-:Y:S02]  /*3ad0*/  UIADD3 UR7, UPT, UPT, UR31, 0x33200, URZ ;  /* 0x000332001f077890 */ /* 0x000fe4000fffe0ff */
[----:B----4-:R-:W-:Y:S02]  /*3ae0*/  UIADD3 UR11, UPT, UPT, UR11, 0x7f, URZ ;  /* 0x0000007f0b0b7890 */ /* 0x010fe4000fffe0ff */
[----:B------:R-:W-:Y:S02]  /*3af0*/  USHF.R.U32.HI UR10, URZ, 0x4, UR6 ;  /* 0x00000004ff0a7899 */ /* 0x000fe40008011606 */
[----:B------:R-:W-:Y:S02]  /*3b00*/  USHF.R.U32.HI UR8, URZ, 0x4, UR5 ;  /* 0x00000004ff087899 */ /* 0x000fe40008011605 */
[----:B------:R-:W-:-:S02]  /*3b10*/  USHF.R.U32.HI UR6, URZ, 0x4, UR4 ;  /* 0x00000004ff067899 */ /* 0x000fc40008011604 */
[----:B------:R-:W-:Y:S02]  /*3b20*/  USHF.R.U32.HI UR5, URZ, 0x4, UR7 ;  /* 0x00000004ff057899 */ /* 0x000fe40008011607 */
[----:B------:R-:W-:Y:S02]  /*3b30*/  USHF.R.S32.HI UR9, URZ, 0x1f, UR11 ;  /* 0x0000001fff097899 */ /* 0x000fe4000801140b */
[----:B------:R-:W-:Y:S02]  /*3b40*/  ULOP3.LUT UR6, UR6, 0x3fff, URZ, 0xc0, !UPT ;  /* 0x00003fff06067892 */ /* 0x000fe4000f8ec0ff */
[----:B------:R-:W-:Y:S02]  /*3b50*/  ULOP3.LUT UR5, UR5, 0x3fff, URZ, 0xc0, !UPT ;  /* 0x00003fff05057892 */ /* 0x000fe4000f8ec0ff */
[----:B------:R-:W-:Y:S02]  /*3b60*/  ULOP3.LUT UR8, UR8, 0x3fff, URZ, 0xc0, !UPT ;  /* 0x00003fff08087892 */ /* 0x000fe4000f8ec0ff */
[----:B------:R-:W-:-:S02]  /*3b70*/  ULEA.HI UR4, UR9, UR11, URZ, 0x7 ;  /* 0x0000000b09047291 */ /* 0x000fc4000f8f38ff */
[----:B------:R-:W-:Y:S02]  /*3b80*/  ULOP3.LUT UR53, UR6, 0x10000, URZ, 0xfc, !UPT ;  /* 0x0001000006357892 */ /* 0x000fe4000f8efcff */
[----:B------:R-:W-:Y:S02]  /*3b90*/  ULOP3.LUT UR10, UR10, 0x3fff, URZ, 0xc0, !UPT ;  /* 0x00003fff0a0a7892 */ /* 0x000fe4000f8ec0ff */
[----:B------:R-:W-:Y:S02]  /*3ba0*/  ULOP3.LUT UR54, UR5, 0x10000, URZ, 0xfc, !UPT ;  /* 0x0001000005367892 */ /* 0x000fe4000f8efcff */
[----:B------:R-:W-:Y:S02]  /*3bb0*/  ULOP3.LUT UR52, UR8, 0x10000, URZ, 0xfc, !UPT ;  /* 0x0001000008347892 */ /* 0x000fe4000f8efcff */
[----:B------:R-:W-:Y:S02]  /*3bc0*/  USHF.R.S32.HI UR57, URZ, 0x7, UR4 ;  /* 0x00000007ff397899 */ /* 0x000fe40008011404 */
[----:B------:R-:W-:-:S02]  /*3bd0*/  ULOP3.LUT UR51, UR10, 0x10000, URZ, 0xfc, !UPT ;  /* 0x000100000a337892 */ /* 0x000fc4000f8efcff */
[----:B------:R-:W-:Y:S01]  /*3be0*/  UISETP.LT.AND UP0, UPT, UR57, 0x1, UPT ;  /* 0x000000013900788c */ /* 0x000fe2000bf01270 */
[----:B------:R-:W-:Y:S01]  /*3bf0*/  UMOV UR38, URZ ;  /* 0x000000ff00267c82 */ /* 0x000fe20008000000 */
[----:B-1----:R-:W-:Y:S02]  /*3c00*/  R2UR UR32, R0 ;  /* 0x00000000002072ca */ /* 0x002fe400000e0000 */
[----:B------:R-:W-:Y:S01]  /*3c10*/  USEL UR59, UR57, 0x1, !UP0 ;  /* 0x00000001393b7887 */ /* 0x000fe2000c000000 */
[----:B------:R-:W-:Y:S01]  /*3c20*/  UMOV UR36, URZ ;  /* 0x000000ff00247c82 */ /* 0x000fe20008000000 */
[----:B------:R-:W-:-:S09]  /*3c30*/  UMOV UR34, URZ ;  /* 0x000000ff00227c82 */ /* 0x000fd20008000000 */
[----:B------:R-:W-:Y:S02]  /*3c40*/  UIADD3 UR49, UPT, UPT, UR32, 0x104, URZ ;  /* 0x0000010420317890 */ /* 0x000fe4000fffe0ff */
[----:B------:R-:W-:Y:S02]  /*3c50*/  UIADD3 UR46, UPT, UPT, UR32, 0x40000100, URZ ;  /* 0x40000100202e7890 */ /* 0x000fe4000fffe0ff */
[----:B------:R-:W-:Y:S02]  /*3c60*/  UIADD3 UR48, UPT, UPT, UR32, 0x100, URZ ;  /* 0x0000010020307890 */ /* 0x000fe4000fffe0ff */
[----:B------:R-:W-:Y:S02]  /*3c70*/  UIADD3 UR44, UPT, UPT, UR32, -0x7fffff00, URZ ;  /* 0x80000100202c7890 */ /* 0x000fe4000fffe0ff */
[----:B------:R-:W-:Y:S02]  /*3c80*/  UIADD3 UR47, UPT, UPT, UR32, 0x40000104, URZ ;  /* 0x40000104202f7890 */ /* 0x000fe4000fffe0ff */
[----:B------:R-:W-:-:S02]  /*3c90*/  UIADD3 UR45, UPT, UPT, UR32, -0x7ffffefc, URZ ;  /* 0x80000104202d7890 */ /* 0x000fc4000fffe0ff */
[----:B------:R-:W-:Y:S02]  /*3ca0*/  UIADD3 UR42, UPT, UPT, UR32, -0x3fffff00, URZ ;  /* 0xc0000100202a7890 */ /* 0x000fe4000fffe0ff */
[----:B------:R-:W-:Y:S02]  /*3cb0*/  UIADD3 UR43, UPT, UPT, UR32, -0x3ffffefc, URZ ;  /* 0xc0000104202b7890 */ /* 0x000fe4000fffe0ff */
[----:B------:R-:W-:Y:S02]  /*3cc0*/  USHF.R.U32.HI UR6, URZ, 0x1a, UR49 ;  /* 0x0000001aff067899 */ /* 0x000fe40008011631 */
[----:B------:R-:W-:Y:S02]  /*3cd0*/  USHF.R.U32.HI UR5, URZ, 0x11, UR46 ;  /* 0x00000011ff057899 */ /* 0x000fe4000801162e */
[----:B------:R-:W-:Y:S02]  /*3ce0*/  USHF.R.U32.HI UR7, URZ, 0x11, UR48 ;  /* 0x00000011ff077899 */ /* 0x000fe40008011630 */
[----:B------:R-:W-:-:S02]  /*3cf0*/  USHF.R.U32.HI UR8, URZ, 0x11, UR44 ;  /* 0x00000011ff087899 */ /* 0x000fc4000801162c */
[----:B------:R-:W-:Y:S02]  /*3d00*/  USHF.R.U32.HI UR4, URZ, 0x1a, UR47 ;  /* 0x0000001aff047899 */ /* 0x000fe4000801162f */
[----:B------:R-:W-:Y:S02]  /*3d10*/  USHF.R.U32.HI UR9, URZ, 0x1a, UR45 ;  /* 0x0000001aff097899 */ /* 0x000fe4000801162d */
[----:B------:R-:W-:Y:S02]  /*3d20*/  USHF.R.U32.HI UR11, URZ, 0x11, UR42 ;  /* 0x00000011ff0b7899 */ /* 0x000fe4000801162a */
[----:B------:R-:W-:Y:S02]  /*3d30*/  USHF.R.U32.HI UR12, URZ, 0x1a, UR43 ;  /* 0x0000001aff0c7899 */ /* 0x000fe4000801162b */
[----:B------:R-:W-:Y:S02]  /*3d40*/  ULOP3.LUT UR40, UR6, 0x30, URZ, 0xc0, !UPT ;  /* 0x0000003006287892 */ /* 0x000fe4000f8ec0ff */
[----:B------:R-:W-:-:S02]  /*3d50*/  ULOP3.LUT UR10, UR5, 0x6000, URZ, 0xc0, !UPT ;  /* 0x00006000050a7892 */ /* 0x000fc4000f8ec0ff */
[----:B------:R-:W-:Y:S02]  /*3d60*/  ULOP3.LUT UR13, UR7, 0x6000, URZ, 0xc0, !UPT ;  /* 0x00006000070d7892 */ /* 0x000fe4000f8ec0ff */
[----:B------:R-:W-:Y:S02]  /*3d70*/  ULOP3.LUT UR5, UR8, 0x6000, URZ, 0xc0, !UPT ;  /* 0x0000600008057892 */ /* 0x000fe4000f8ec0ff */
[----:B------:R-:W-:Y:S02]  /*3d80*/  ULOP3.LUT UR4, UR4, 0x30, URZ, 0xc0, !UPT ;  /* 0x0000003004047892 */ /* 0x000fe4000f8ec0ff */
[----:B------:R-:W-:Y:S02]  /*3d90*/  ULOP3.LUT UR8, UR9, 0x30, URZ, 0xc0, !UPT ;  /* 0x0000003009087892 */ /* 0x000fe4000f8ec0ff */
        /* <DEDUP_REMOVED lines=10> */
[----:B------:R-:W-:Y:S02]  /*3e40*/  UPRMT UR41, UR40, 0x5410, UR13 ;  /* 0x0000541028297896 */ /* 0x000fe4000800000d */
[----:B------:R-:W-:Y:S02]  /*3e50*/  UPRMT UR39, UR4, 0x5410, UR10 ;  /* 0x0000541004277896 */ /* 0x000fe4000800000a */
[----:B------:R-:W-:Y:S02]  /*3e60*/  UPRMT UR37, UR8, 0x5410, UR5 ;  /* 0x0000541008257896 */ /* 0x000fe40008000005 */
[----:B------:R-:W-:Y:S01]  /*3e70*/  UPRMT UR35, UR6, 0x5410, UR7 ;  /* 0x0000541006237896 */ /* 0x000fe20008000007 */
[----:B------:R-:W-:-:S11]  /*3e80*/  UMOV UR40, URZ ;  /* 0x000000ff00287c82 */ /* 0x000fd60008000000 */
.L_x_81:
[C---:B------:R-:W-:Y:S02]  /*3e90*/  LEA R0, R8.reuse, UR31, 0x3 ;  /* 0x0000001f08007c11 */ /* 0x040fe4000f8e18ff */
[----:B------:R-:W-:Y:S02]  /*3ea0*/  SHF.L.U32 R5, R3, 0x1f, RZ ;  /* 0x0000001f03057819 */ /* 0x000fe400000006ff */
[----:B------:R-:W-:Y:S02]  /*3eb0*/  LEA R4, R8, UR31, 0x4 ;  /* 0x0000001f08047c11 */ /* 0x000fe4000f8e20ff */
[----:B------:R-:W1:Y:S02]  /*3ec0*/  SYNCS.PHASECHK.TRANS64.TRYWAIT P0, [R0+URZ+0xc0], R5 ;  /* 0x0000c005000075a7 */ /* 0x000e6400080011ff */
[----:B-1-3--:R-:W-:Y:S05]  /*3ed0*/  @!P0 BRA `(.L_x_74) ;  /* 0x0000006800048947 */ /* 0x00afea0003800000 */
.L_x_178:
[----:B-1----:R-:W1:Y:S01]  /*3ee0*/  LDS.128 R4, [R4+0x130] ;  /* 0x0001300004047984 */ /* 0x002e620000000c00 */
[----:B------:R-:W-:Y:S02]  /*3ef0*/  VIADD R0, R0, 0xd0 ;  /* 0x000000d000007836 */ /* 0x000fe40000000000 */
[----:B------:R-:W-:Y:S01]  /*3f00*/  VIADD R8, R8, 0x1 ;  /* 0x0000000108087836 */ /* 0x000fe20000000000 */
[----:B------:R-:W-:Y:S01]  /*3f10*/  @!PT LDS RZ, [RZ] ;  /* 0x00000000fffff984 */ /* 0x000fe20000000800 */
[----:B------:R-:W-:Y:S01]  /*3f20*/  @!PT LDS RZ, [RZ] ;  /* 0x00000000fffff984 */ /* 0x000fe20000000800 */
[----:B------:R-:W-:Y:S01]  /*3f30*/  @!PT LDS RZ, [RZ] ;  /* 0x00000000fffff984 */ /* 0x000fe20000000800 */
[----:B------:R-:W-:Y:S01]  /*3f40*/  @!PT LDS RZ, [RZ] ;  /* 0x00000000fffff984 */ /* 0x000fe20000000800 */
[----:B------:R2:W-:Y:S06]  /*3f50*/  MEMBAR.ALL.CTA ;  /* 0x0000000000007992 */ /* 0x0005ec0000008000 */
[----:B--2---:R-:W2:Y:S01]  /*3f60*/  FENCE.VIEW.ASYNC.S ;  /* 0x00000000000073c6 */ /* 0x004ea20000000000 */
[----:B------:R-:W-:-:S04]  /*3f70*/  PRMT R0, RZ, 0x654, R0 ;  /* 0x00000654ff007816 */ /* 0x000fc80000000000 */
[----:B--2---:R2:W-:Y:S01]  /*3f80*/  SYNCS.ARRIVE.TRANS64.RED.A1T0 RZ, [R0+URZ], RZ ;  /* 0x000000ff00ff79a7 */ /* 0x0045e200081004ff */
[----:B-1----:R-:W-:Y:S01]  /*3f90*/  LOP3.LUT P1, RZ, R6, 0x1, RZ, 0xc0, !PT ;  /* 0x0000000106ff7812 */ /* 0x002fe2000782c0ff */
[----:B--2---:R-:W-:-:S12]  /*3fa0*/  BRA.U UP2, `(.L_x_75) ;  /* 0x0000000502247547 */ /* 0x004fd8000b800000 */
[----:B------:R-:W1:Y:S01]  /*3fb0*/  LDCU UR4, c[0x0][0x38c] ;  /* 0x00007180ff0477ac */ /* 0x000e620008000800 */
[----:B------:R-:W-:Y:S02]  /*3fc0*/  PLOP3.LUT P2, PT, PT, PT, PT, 0x80, 0x8 ;  /* 0x000000000008781c */ /* 0x000fe40003f4f070 */
[----:B------:R-:W-:Y:S01]  /*3fd0*/  SHF.L.U32 R5, R9, 0x1f, RZ ;  /* 0x0000001f09057819 */ /* 0x000fe200000006ff */
[----:B------:R-:W-:Y:S02]  /*3fe0*/  ULEA UR56, UR55, UR31, 0x3 ;  /* 0x0000001f37387291 */ /* 0x000fe4000f8e18ff */
[----:B------:R-:W-:Y:S02]  /*3ff0*/  ULEA UR13, UR55, UR32, 0x7 ;  /* 0x00000020370d7291 */ /* 0x000fe4000f8e38ff */
[----:B-1----:R-:W-:-:S06]  /*4000*/  UISETP.GE.AND UP0, UPT, UR4, 0x1, UPT ;  /* 0x000000010400788c */ /* 0x002fcc000bf06270 */
[----:B------:R-:W-:-:S05]  /*4010*/  PLOP3.LUT P0, PT, PT, PT, UP0, 0x80, 0x8 ;  /* 0x000000000008781c */ /* 0x000fca0003f0f008 */
[----:B------:R-:W-:-:S08]  /*4020*/  @UP0 ULEA UR4, UR28, UR31, 0x3 ;  /* 0x0000001f1c040291 */ /* 0x000fd0000f8e18ff */
[----:B------:R-:W-:-:S04]  /*4030*/  @P0 SHF.L.U32 R0, R2, 0x1f, RZ ;  /* 0x0000001f02000819 */ /* 0x000fc800000006ff */
[----:B------:R1:W2:Y:S01]  /*4040*/  @P0 SYNCS.PHASECHK.TRANS64.TRYWAIT P2, [UR4], R0 ;  /* 0x00000000ff0005a7 */ /* 0x0002a20008041104 */
[----:B------:R-:W3:Y:S02]  /*4050*/  SYNCS.PHASECHK.TRANS64.TRYWAIT P0, [UR56+0xf0], R5 ;  /* 0x0000f005ff0075a7 */ /* 0x000ee40008001138 */
[----:B-123--:R-:W-:Y:S05]  /*4060*/  @!P0 BRA `(.L_x_76) ;  /* 0x0000006400b48947 */ /* 0x00efea0003800000 */
.L_x_180:
[----:B------:R-:W-:Y:S01]  /*4070*/  UMOV UR33, UR27 ;  /* 0x0000001b00217c82 */ /* 0x000fe20008000000 */
[----:B------:R-:W-:Y:S05]  /*4080*/  BRA.U !UP0, `(.L_x_77) ;  /* 0x0000000108dc7547 */ /* 0x000fea000b800000 */
[----:B------:R-:W-:Y:S01]  /*4090*/  UIADD3 UR33, UPT, UPT, UR59, UR27, URZ ;  /* 0x0000001b3b217290 */ /* 0x000fe2000fffe0ff */
[----:B------:R-:W-:Y:S01]  /*40a0*/  UMOV UR26, URZ ;  /* 0x000000ff001a7c82 */ /* 0x000fe20008000000 */
[----:B------:R-:W-:Y:S01]  /*40b0*/  UMOV UR29, UR57 ;  /* 0x00000039001d7c82 */ /* 0x000fe20008000000 */
[----:B------:R-:W-:-:S09]  /*40c0*/  UMOV UR12, UR28 ;  /* 0x0000001c000c7c82 */ /* 0x000fd20008000000 */
.L_x_80:
[----:B--2---:R-:W-:Y:S01]  /*40d0*/  ULEA UR7, UR12, UR31, 0x3 ;  /* 0x0000001f0c077291 */ /* 0x004fe2000f8e18ff */
[----:B---3--:R-:W-:Y:S11]  /*40e0*/  @P2 BRA `(.L_x_78) ;  /* 0x00000000000c2947 */ /* 0x008ff60003800000 */
[----:B-1----:R-:W-:Y:S04]  /*40f0*/  SHF.L.U32 R5, R2, 0x1f, RZ ;  /* 0x0000001f02057819 */ /* 0x002fe800000006ff */
[----:B------:R-:W1:Y:S02]  /*4100*/  SYNCS.PHASECHK.TRANS64.TRYWAIT P0, [UR7], R5 ;  /* 0x00000005ff0075a7 */ /* 0x000e640008001107 */
[----:B-1----:R-:W-:Y:S05]  /*4110*/  @!P0 BRA `(.L_x_79) ;  /* 0x0000006400a08947 */ /* 0x002fea0003800000 */
.L_x_78:
[----:B------:R-:W-:Y:S01]  /*4120*/  UISETP.NE.AND UP0, UPT, UR29, 0x1, UPT ;  /* 0x000000011d00788c */ /* 0x000fe2000bf05270 */
[----:B------:R-:W-:Y:S01]  /*4130*/  PLOP3.LUT P2, PT, PT, PT, PT, 0x80, 0x8 ;  /* 0x000000000008781c */ /* 0x000fe20003f4f070 */
[----:B------:R-:W-:Y:S02]  /*4140*/  UIADD3 UR4, UPT, UPT, UR12, 0x1, URZ ;  /* 0x000000010c047890 */ /* 0x000fe4000fffe0ff */
[----:B------:R-:W-:Y:S02]  /*4150*/  ULEA UR6, UR12, UR52, 0x9 ;  /* 0x000000340c067291 */ /* 0x000fe4000f8e48ff */
[----:B------:R-:W-:Y:S01]  /*4160*/  UISETP.NE.AND UP1, UPT, UR4, 0x7, UPT ;  /* 0x000000070400788c */ /* 0x000fe2000bf25270 */
[----:B------:R-:W-:Y:S01]  /*4170*/  PLOP3.LUT P0, PT, PT, PT, UP0, 0x80, 0x8 ;  /* 0x000000000008781c */ /* 0x000fe20003f0f008 */
[----:B------:R-:W-:Y:S02]  /*4180*/  ULEA UR24, UR12, UR53, 0x5 ;  /* 0x000000350c187291 */ /* 0x000fe4000f8e28ff */
[----:B------:R-:W-:Y:S02]  /*4190*/  USEL UR5, URZ, 0x1, UP1 ;  /* 0x00000001ff057887 */ /* 0x000fe40008800000 */
[----:B------:R-:W-:Y:S02]  /*41a0*/  USEL UR28, UR4, URZ, UP1 ;  /* 0x000000ff041c7287 */ /* 0x000fe40008800000 */
[----:B------:R-:W-:Y:S02]  /*41b0*/  ULEA UR22, UR12, UR54, 0x5 ;  /* 0x000000360c167291 */ /* 0x000fe4000f8e28ff */
[----:B------:R-:W-:Y:S01]  /*41c0*/  @UP0 ULEA UR4, UR28, UR31, 0x3 ;  /* 0x0000001f1c040291 */ /* 0x000fe2000f8e18ff */
[----:B------:R-:W-:Y:S01]  /*41d0*/  LOP3.LUT R2, R2, UR5, RZ, 0x3c, !PT ;  /* 0x0000000502027c12 */ /* 0x000fe2000f8e3cff */
[----:B------:R-:W-:Y:S02]  /*41e0*/  UISETP.NE.U32.AND UP0, UPT, UR26, URZ, UPT ;  /* 0x000000ff1a00728c */ /* 0x000fe4000bf05070 */
[----:B------:R-:W-:Y:S01]  /*41f0*/  UIADD3 UR20, UPT, UPT, UR6, 0x2, URZ ;  /* 0x0000000206147890 */ /* 0x000fe2000fffe0ff */
[----:B-1----:R-:W-:Y:S01]  /*4200*/  @P0 SHF.L.U32 R0, R2, 0x1f, RZ ;  /* 0x0000001f02000819 */ /* 0x002fe200000006ff */
[----:B------:R-:W-:Y:S02]  /*4210*/  UIADD3 UR16, UPT, UPT, UR6, 0x4, URZ ;  /* 0x0000000406107890 */ /* 0x000fe4000fffe0ff */
[----:B------:R-:W-:Y:S01]  /*4220*/  UIADD3 UR10, UPT, UPT, UR6, 0x6, URZ ;  /* 0x00000006060a7890 */ /* 0x000fe2000fffe0ff */
[----:B------:R2:W3:Y:S01]  /*4230*/  @P0 SYNCS.PHASECHK.TRANS64.TRYWAIT P2, [UR4], R0 ;  /* 0x00000000ff0005a7 */ /* 0x0004e20008041104 */
[----:B------:R-:W-:Y:S02]  /*4240*/  ULEA UR4, UR12, UR51, 0xa ;  /* 0x000000330c047291 */ /* 0x000fe4000f8e50ff */
[----:B------:R-:W-:Y:S02]  /*4250*/  UIADD3 UR30, UPT, UPT, UR7, 0x38, URZ ;  /* 0x00000038071e7890 */ /* 0x000fe4000fffe0ff */
[----:B------:R-:W-:Y:S02]  /*4260*/  UIADD3 UR18, UPT, UPT, UR4, 0x2, URZ ;  /* 0x0000000204127890 */ /* 0x000fe4000fffe0ff */
[----:B------:R-:W-:Y:S02]  /*4270*/  UIADD3 UR14, UPT, UPT, UR4, 0x4, URZ ;  /* 0x00000004040e7890 */ /* 0x000fe4000fffe0ff */
[----:B------:R-:W-:Y:S02]  /*4280*/  UIADD3 UR8, UPT, UPT, UR4, 0x6, URZ ;  /* 0x0000000604087890 */ /* 0x000fe4000fffe0ff */
[----:B------:R-:W-:Y:S02]  /*4290*/  UIADD3 UR27, UPT, UPT, UR27, 0x1, URZ ;  /* 0x000000011b1b7890 */ /* 0x000fe4000fffe0ff */
[----:B------:R-:W-:Y:S01]  /*42a0*/  UIADD3 UR29, UPT, UPT, UR29, -0x1, URZ ;  /* 0xffffffff1d1d7890 */ /* 0x000fe2000fffe0ff */
[----:B------:R-:W-:Y:S01]  /*42b0*/  UMOV UR25, 0x4008 ;  /* 0x0000400800197882 */ /* 0x000fe20000000000 */
[----:B------:R-:W-:Y:S01]  /*42c0*/  UMOV UR23, 0x4008 ;  /* 0x0000400800177882 */ /* 0x000fe20000000000 */
[----:B------:R2:W-:Y:S01]  /*42d0*/  UTCCP.T.S.2CTA.4x32dp128bit tmem[UR32+0x100], gdesc[UR24] ;  /* 0x00010018200079e7 */ /* 0x0005e20009300000 */
[----:B------:R2:W-:Y:S01]  /*42e0*/  UTCCP.T.S.2CTA.4x32dp128bit tmem[UR32+0x104], gdesc[UR22] ;  /* 0x00010416200079e7 */ /* 0x0005e20009300000 */
[----:B------:R-:W-:Y:S01]  /*42f0*/  UMOV UR7, 0x40004040 ;  /* 0x4000404000077882 */ /* 0x000fe20000000000 */
[----:B------:R-:W-:Y:S01]  /*4300*/  UMOV UR5, 0x40004040 ;  /* 0x4000404000057882 */ /* 0x000fe20000000000 */
[----:B------:R-:W-:Y:S01]  /*4310*/  UMOV UR21, 0x40004040 ;  /* 0x4000404000157882 */ /* 0x000fe20000000000 */
[----:B------:R2:W-:Y:S01]  /*4320*/  UTCQMMA.2CTA gdesc[UR4], gdesc[UR6], tmem[UR13], tmem[UR40], idesc[UR41], tmem[UR48], UP0 ;  /* 0x0030280604007dea */ /* 0x0005e2000820030d */
[----:B------:R-:W-:Y:S01]  /*4330*/  UISETP.NE.AND UP0, UPT, UR27, UR33, UPT ;  /* 0x000000211b00728c */ /* 0x000fe2000bf05270 */
[----:B------:R-:W-:Y:S01]  /*4340*/  UMOV UR19, 0x40004040 ;  /* 0x4000404000137882 */ /* 0x000fe20000000000 */
[----:B------:R-:W-:Y:S01]  /*4350*/  UMOV UR17, 0x40004040 ;  /* 0x4000404000117882 */ /* 0x000fe20000000000 */
[----:B------:R2:W-:Y:S01]  /*4360*/  UTCQMMA.2CTA gdesc[UR18], gdesc[UR20], tmem[UR13], tmem[UR38], idesc[UR39], tmem[UR46], UPT ;  /* 0x002e261412007dea */ /* 0x0005e2000ba0030d */
[----:B------:R-:W-:Y:S01]  /*4370*/  UMOV UR15, 0x40004040 ;  /* 0x40004040000f7882 */ /* 0x000fe20000000000 */
[----:B------:R-:W-:Y:S01]  /*4380*/  UMOV UR11, 0x40004040 ;  /* 0x40004040000b7882 */ /* 0x000fe20000000000 */
[----:B------:R2:W-:Y:S01]  /*4390*/  UTCQMMA.2CTA gdesc[UR14], gdesc[UR16], tmem[UR13], tmem[UR36], idesc[UR37], tmem[UR44], UPT ;  /* 0x002c24100e007dea */ /* 0x0005e2000ba0030d */
[----:B------:R-:W-:Y:S01]  /*43a0*/  UMOV UR9, 0x40004040 ;  /* 0x4000404000097882 */ /* 0x000fe20000000000 */
[----:B------:R-:W-:Y:S01]  /*43b0*/  UMOV UR26, 0x1 ;  /* 0x00000001001a7882 */ /* 0x000fe20000000000 */
[----:B------:R2:W-:Y:S01]  /*43c0*/  UTCQMMA.2CTA gdesc[UR8], gdesc[UR10], tmem[UR13], tmem[UR34], idesc[UR35], tmem[UR42], UPT ;  /* 0x002a220a08007dea */ /* 0x0005e2000ba0030d */
[----:B------:R2:W-:Y:S01]  /*43d0*/  UTCBAR.2CTA.MULTICAST [UR30], URZ, UR50 ;  /* 0x000000ff1e0073e9 */ /* 0x0005e20008200832 */
[----:B------:R-:W-:Y:S01]  /*43e0*/  UMOV UR12, UR28 ;  /* 0x0000001c000c7c82 */ /* 0x000fe20008000000 */
[----:B------:R-:W-:Y:S05]  /*43f0*/  BRA.U UP0, `(.L_x_80) ;  /* 0xfffffffd00347547 */ /* 0x000fea000b83ffff */
.L_x_77:
[----:B--2---:R-:W-:Y:S01]  /*4400*/  UIADD3 UR4, UPT, UPT, UR56, 0xe0, URZ ;  /* 0x000000e038047890 */ /* 0x004fe2000fffe0ff */
[----:B------:R-:W-:-:S08]  /*4410*/  UMOV UR27, UR33 ;  /* 0x00000021001b7c82 */ /* 0x000fd00008000000 */
[----:B------:R2:W-:Y:S01]  /*4420*/  UTCBAR.2CTA.MULTICAST [UR4], URZ, UR58 ;  /* 0x000000ff040073e9 */ /* 0x0005e2000820083a */
[----:B------:R-:W-:Y:S02]  /*4430*/  NOP ;  /* 0x0000000000007918 */ /* 0x000fe40000000000 */
.L_x_75:
[----:B--2---:R-:W-:Y:S01]  /*4440*/  UIADD3 UR4, UPT, UPT, UR55, 0x1, URZ ;  /* 0x0000000137047890 */ /* 0x004fe2000fffe0ff */
[----:B------:R-:W-:-:S03]  /*4450*/  ISETP.NE.AND P0, PT, R8, 0x2, PT ;  /* 0x000000020800780c */ /* 0x000fc60003f05270 */
[----:B------:R-:W-:Y:S01]  /*4460*/  UISETP.NE.AND UP0, UPT, UR4, 0x2, UPT ;  /* 0x000000020400788c */ /* 0x000fe2000bf05270 */
[----:B-1----:R-:W-:Y:S02]  /*4470*/  SEL R0, RZ, 0x1, P0 ;  /* 0x00000001ff007807 */ /* 0x002fe40000000000 */
[----:B------:R-:W-:Y:S01]  /*4480*/  SEL R8, R8, RZ, P0 ;  /* 0x000000ff08087207 */ /* 0x000fe20000000000 */
[----:B------:R-:W-:Y:S01]  /*4490*/  USEL UR5, URZ, 0x1, UP0 ;  /* 0x00000001ff057887 */ /* 0x000fe20008000000 */
[----:B------:R-:W-:Y:S01]  /*44a0*/  LOP3.LUT R3, R3, R0, RZ, 0x3c, !PT ;  /* 0x0000000003037212 */ /* 0x000fe200078e3cff */
[----:B------:R-:W-:-:S04]  /*44b0*/  USEL UR55, UR4, URZ, UP0 ;  /* 0x000000ff04377287 */ /* 0x000fc80008000000 */
[----:B------:R-:W-:Y:S01]  /*44c0*/  LOP3.LUT R9, R9, UR5, RZ, 0x3c, !PT ;  /* 0x0000000509097c12 */ /* 0x000fe2000f8e3cff */
[----:B------:R-:W-:Y:S07]  /*44d0*/  @P1 BRA `(.L_x_81) ;  /* 0xfffffff8006c1947 */ /* 0x000fee000383ffff */
[----:B------:R-:W1:Y:S01]  /*44e0*/  S2UR UR8, SR_CgaCtaId ;  /* 0x00000000000879c3 */ /* 0x000e620000008800 */
[----:B------:R-:W-:Y:S01]  /*44f0*/  ELECT P0, URZ, PT ;  /* 0x0000000000ff782f */ /* 0x000fe20003800000 */
[----:B------:R-:W-:Y:S01]  /*4500*/  HFMA2 R0, -RZ, RZ, 0, 5.9604644775390625e-08 ;  /* 0x00000001ff007431 */ /* 0x000fe200000001ff */
[----:B------:R-:W-:-:S05]  /*4510*/  UMOV UR4, 0x40 ;  /* 0x0000004000047882 */ /* 0x000fca0000000000 */
[----:B------:R-:W-:Y:S01]  /*4520*/  UVIRTCOUNT.DEALLOC.SMPOOL 0x80 ;  /* 0x000000800000784c */ /* 0x000fe20000000000 */
[----:B------:R-:W-:Y:S02]  /*4530*/  UISETP.NE.AND UP0, UPT, UR61, URZ, UPT ;  /* 0x000000ff3d00728c */ /* 0x000fe4000bf05270 */
[----:B-1----:R-:W-:-:S09]  /*4540*/  ULEA UR8, UR8, UR4, 0x18 ;  /* 0x0000000408087291 */ /* 0x002fd2000f8ec0ff */
[----:B------:R1:W-:Y:S01]  /*4550*/  @P0 STS.U8 [UR8+0x1c], R0 ;  /* 0x00001c00ff000988 */ /* 0x0003e20008000008 */
[----:B------:R-:W-:Y:S05]  /*4560*/  BRA.U UP0, `(.L_x_82) ;  /* 0x0000000100587547 */ /* 0x000fea000b800000 */
[----:B------:R-:W-:Y:S01]  /*4570*/  UIADD3 UR5, UPT, UPT, UR31, 0xf0, URZ ;  /* 0x000000f01f057890 */ /* 0x000fe2000fffe0ff */
[----:B------:R-:W-:-:S03]  /*4580*/  SHF.L.U32 R3, R9, 0x1f, RZ ;  /* 0x0000001f09037819 */ /* 0x000fc600000006ff */
[----:B------:R-:W-:-:S09]  /*4590*/  ULEA UR4, UR55, UR5, 0x3 ;  /* 0x0000000537047291 */ /* 0x000fd2000f8e18ff */
[----:B------:R-:W2:Y:S02]  /*45a0*/  SYNCS.PHASECHK.TRANS64.TRYWAIT P0, [UR4], R3 ;  /* 0x00000003ff0075a7 */ /* 0x000ea40008001104 */
[----:B--2---:R-:W-:Y:S05]  /*45b0*/  @!P0 BRA `(.L_x_83) ;  /* 0x0000006000908947 */ /* 0x004fea0003800000 */
.L_x_183:
[----:B------:R-:W-:-:S04]  /*45c0*/  UIADD3 UR4, UPT, UPT, UR55, 0x1, URZ ;  /* 0x0000000137047890 */ /* 0x000fc8000fffe0ff */
[----:B------:R-:W-:-:S04]  /*45d0*/  UISETP.NE.AND UP1, UPT, UR4, 0x2, UPT ;  /* 0x000000020400788c */ /* 0x000fc8000bf25270 */
[----:B------:R-:W-:Y:S02]  /*45e0*/  USEL UR6, URZ, 0x1, UP1 ;  /* 0x00000001ff067887 */ /* 0x000fe40008800000 */
[----:B------:R-:W-:-:S04]  /*45f0*/  USEL UR4, UR4, URZ, UP1 ;  /* 0x000000ff04047287 */ /* 0x000fc80008800000 */
[----:B------:R-:W-:Y:S01]  /*4600*/  ULEA UR4, UR4, UR5, 0x3 ;  /* 0x0000000504047291 */ /* 0x000fe2000f8e18ff */
[----:B-1----:R-:W-:-:S04]  /*4610*/  LOP3.LUT R3, R9, UR6, RZ, 0x3c, !PT ;  /* 0x0000000609037c12 */ /* 0x002fc8000f8e3cff */
[----:B------:R-:W-:Y:S01]  /*4620*/  SHF.L.U32 R3, R3, 0x1f, RZ ;  /* 0x0000001f03037819 */ /* 0x000fe200000006ff */
[----:B------:R-:W-:-:S04]  /*4630*/  IMAD.U32 R0, RZ, RZ, UR4 ;  /* 0x00000004ff007e24 */ /* 0x000fc8000f8e00ff */
[----:B------:R1:W2:Y:S03]  /*4640*/  SYNCS.PHASECHK.TRANS64.TRYWAIT P0, [R0+URZ], R3 ;  /* 0x00000003000075a7 */ /* 0x0002a600080011ff */
[----:B--2---:R-:W-:Y:S05]  /*4650*/  @!P0 NANOSLEEP.SYNCS 0x989680 ;  /* 0x009896800000895d */ /* 0x004fea0003900000 */
[----:B------:R-:W2:Y:S02]  /*4660*/  @!P0 SYNCS.PHASECHK.TRANS64 P0, [R0+URZ], R3 ;  /* 0x00000003000085a7 */ /* 0x000ea400080010ff */
[----:B--2---:R-:W-:Y:S05]  /*4670*/  @P0 BRA `(.L_x_84) ;  /* 0x0000000000200947 */ /* 0x004fea0003800000 */
.L_x_85:
[----:B--2---:R2:W4:Y:S02]  /*4680*/  SYNCS.PHASECHK.TRANS64.TRYWAIT P0, [R0+URZ], R3 ;  /* 0x00000003000075a7 */ /* 0x00452400080011ff */
[----:B----4-:R-:W-:Y:S05]  /*4690*/  @!P0 NANOSLEEP.SYNCS 0x989680 ;  /* 0x009896800000895d */ /* 0x010fea0003900000 */
[----:B------:R-:W4:Y:S02]  /*46a0*/  @!P0 SYNCS.PHASECHK.TRANS64 P0, [R0+URZ], R3 ;  /* 0x00000003000085a7 */ /* 0x000f2400080010ff */
[----:B----4-:R-:W-:Y:S05]  /*46b0*/  @!P0 BRA `(.L_x_85) ;  /* 0xfffffffc00f08947 */ /* 0x010fea000383ffff */
[----:B------:R-:W-:Y:S05]  /*46c0*/  BRA `(.L_x_84) ;  /* 0x00000000000c7947 */ /* 0x000fea0003800000 */
.L_x_82:
[----:B------:R-:W-:-:S04]  /*46d0*/  UIADD3 UR4, UPT, UPT, UR31, 0x120, URZ ;  /* 0x000001201f047890 */ /* 0x000fc8000fffe0ff */
[----:B------:R-:W-:-:S09]  /*46e0*/  UPRMT UR4, UR60, 0x654, UR4 ;  /* 0x000006543c047896 */ /* 0x000fd20008000004 */
[----:B------:R-:W-:Y:S03]  /*46f0*/  SYNCS.ARRIVE.TRANS64.RED.A1T0 RZ, [UR4], RZ ;  /* 0x000000ffffff79a7 */ /* 0x000fe60008100404 */
.L_x_84:
[----:B-12---:R-:W-:Y:S01]  /*4700*/  SHF.L.U32 R3, RZ, 0x1f, RZ ;  /* 0x0000001fff037819 */ /* 0x006fe200000006ff */
[----:B------:R-:W-:Y:S01]  /*4710*/  UIADD3 UR4, UPT, UPT, UR31, 0x120, URZ ;  /* 0x000001201f047890 */ /* 0x000fe2000fffe0ff */
[----:B------:R-:W-:Y:S02]  /*4720*/  PLOP3.LUT P0, PT, PT, PT, UP0, 0x80, 0x8 ;  /* 0x000000000008781c */ /* 0x000fe40003f0f008 */
[----:B------:R-:W1:Y:S02]  /*4730*/  SYNCS.PHASECHK.TRANS64.TRYWAIT P1, [UR31+0x120], R3 ;  /* 0x00012003ff0075a7 */ /* 0x000e64000802111f */
[----:B-1----:R-:W-:Y:S09]  /*4740*/  @!P1 BRA `(.L_x_86) ;  /* 0x0000006000449947 */ /* 0x002ff20003800000 */
.L_x_185:
[----:B------:R-:W-:Y:S01]  /*4750*/  @!UP0 UPRMT UR4, UR60, 0x654, UR4 ;  /* 0x000006543c048896 */ /* 0x000fe20008000004 */
[----:B------:R-:W-:Y:S01]  /*4760*/  UMOV UR5, 0xffff ;  /* 0x0000ffff00057882 */ /* 0x000fe20000000000 */
[----:B------:R-:W-:-:S07]  /*4770*/  UMOV UR6, 0x1 ;  /* 0x0000000100067882 */ /* 0x000fce0000000000 */
[----:B------:R-:W-:Y:S01]  /*4780*/  @!P0 SYNCS.ARRIVE.TRANS64.RED.A1T0 RZ, [UR4], RZ ;  /* 0x000000ffffff89a7 */ /* 0x000fe20008100404 */
[----:B------:R-:W-:Y:S01]  /*4790*/  NOP ;  /* 0x0000000000007918 */ /* 0x000fe20000000000 */
[----:B-1----:R-:W1:Y:S01]  /*47a0*/  LDS R0, [UR8+0x14] ;  /* 0x00001408ff007984 */ /* 0x002e620008000800 */
[----:B------:R-:W-:-:S04]  /*47b0*/  ULOP3.LUT UR4, UR32, 0xffff, URZ, 0xc0, !UPT ;  /* 0x0000ffff20047892 */ /* 0x000fc8000f8ec0ff */
[----:B------:R-:W-:-:S04]  /*47c0*/  USHF.R.U32.HI UR4, URZ, 0x5, UR4 ;  /* 0x00000005ff047899 */ /* 0x000fc80008011604 */
[----:B------:R-:W-:Y:S02]  /*47d0*/  USHF.L.U32 UR5, UR5, UR4, URZ ;  /* 0x0000000405057299 */ /* 0x000fe400080006ff */
[----:B------:R-:W-:-:S04]  /*47e0*/  USHF.L.U32 UR4, UR6, UR4, URZ ;  /* 0x0000000406047299 */ /* 0x000fc800080006ff */
[----:B-1----:R-:W-:-:S04]  /*47f0*/  LOP3.LUT R0, R0, UR5, RZ, 0xc0, !PT ;  /* 0x0000000500007c12 */ /* 0x002fc8000f8ec0ff */
[----:B------:R-:W-:-:S13]  /*4800*/  ISETP.NE.AND P0, PT, R0, UR5, PT ;  /* 0x0000000500007c0c */ /* 0x000fda000bf05270 */
[----:B------:R-:W-:Y:S05]  /*4810*/  @P0 BRA `(.L_x_87) ;  /* 0x0000000000580947 */ /* 0x000fea0003800000 */
[----:B------:R-:W1:Y:S02]  /*4820*/  LDS R0, [UR8+0x18] ;  /* 0x00001808ff007984 */ /* 0x000e640008000800 */
[----:B-1----:R-:W-:-:S04]  /*4830*/  LOP3.LUT R0, R0, UR4, RZ, 0xc0, !PT ;  /* 0x0000000400007c12 */ /* 0x002fc8000f8ec0ff */
[----:B------:R-:W-:-:S13]  /*4840*/  ISETP.NE.AND P0, PT, R0, UR4, PT ;  /* 0x0000000400007c0c */ /* 0x000fda000bf05270 */
[----:B------:R-:W-:Y:S05]  /*4850*/  @P0 BRA `(.L_x_88) ;  /* 0x00000000003c0947 */ /* 0x000fea0003800000 */
[----:B------:R-:W1:Y:S01]  /*4860*/  S2R R2, SR_LANEID ;  /* 0x0000000000027919 */ /* 0x000e620000000000 */
[----:B------:R-:W-:Y:S01]  /*4870*/  ULOP3.LUT UR5, URZ, UR5, URZ, 0x33, !UPT ;  /* 0x00000005ff057292 */ /* 0x000fe2000f8e33ff */
[----:B------:R-:W-:Y:S01]  /*4880*/  LOP3.LUT R4, RZ, UR4, RZ, 0x33, !PT ;  /* 0x00000004ff047c12 */ /* 0x000fe2000f8e33ff */
[----:B------:R-:W-:Y:S02]  /*4890*/  VOTEU.ANY UR4, UPT, PT ;  /* 0x0000000000047886 */ /* 0x000fe400038e0100 */
[----:B------:R-:W-:Y:S01]  /*48a0*/  UFLO.U32 UR4, UR4 ;  /* 0x00000004000472bd */ /* 0x000fe200080e0000 */
[----:B------:R-:W2:Y:S01]  /*48b0*/  REDUX UR6, R4 ;  /* 0x00000000040673c4 */ /* 0x000ea20000000000 */
[----:B------:R-:W-:-:S06]  /*48c0*/  IMAD.U32 R0, RZ, RZ, UR5 ;  /* 0x00000005ff007e24 */ /* 0x000fcc000f8e00ff */
[----:B------:R4:W-:Y:S01]  /*48d0*/  UTCATOMSWS.AND URZ, UR5 ;  /* 0x0000000500ff79e3 */ /* 0x0009e20008000000 */
[----:B------:R-:W3:Y:S01]  /*48e0*/  REDUX UR7, R0 ;  /* 0x00000000000773c4 */ /* 0x000ee20000000000 */
[----:B-1----:R-:W-:Y:S01]  /*48f0*/  ISETP.EQ.U32.AND P0, PT, R2, UR4, PT ;  /* 0x0000000402007c0c */ /* 0x002fe2000bf02070 */
[----:B--2---:R-:W-:Y:S01]  /*4900*/  IMAD.U32 R2, RZ, RZ, UR6 ;  /* 0x00000006ff027e24 */ /* 0x004fe2000f8e00ff */
[----:B---3--:R-:W-:-:S11]  /*4910*/  MOV R3, UR7 ;  /* 0x0000000700037c02 */ /* 0x008fd60008000f00 */
[----:B------:R4:W-:Y:S04]  /*4920*/  @P0 ATOMS.AND RZ, [UR8+0x14], R3 ;  /* 0x00001403ffff098c */ /* 0x0009e8000a800008 */
[----:B------:R4:W-:Y:S01]  /*4930*/  @P0 ATOMS.AND RZ, [UR8+0x18], R2 ;  /* 0x00001802ffff098c */ /* 0x0009e2000a800008 */
[----:B------:R-:W-:Y:S05]  /*4940*/  BRA `(.L_x_89) ;  /* 0x0000000000147947 */ /* 0x000fea0003800000 */
.L_x_88:
[----:B------:R-:W-:Y:S02]  /*4950*/  MOV R2, 0x4970 ;  /* 0x0000497000027802 */ /* 0x000fe40000000f00 */
[----:B---3-5:R-:W-:Y:S05]  /*4960*/  CALL.REL.NOINC `($__internal_0_$__cuda_sm10x_tcgen05_guardrail_trap_col_being_dealloced_not_returned_by_alloc) ;  /* 0x0000006400247944 */ /* 0x028fea0003c00000 */
[----:B------:R-:W-:Y:S05]  /*4970*/  BRA `(.L_x_89) ;  /* 0x0000000000087947 */ /* 0x000fea0003800000 */
.L_x_87:
[----:B------:R-:W-:Y:S02]  /*4980*/  MOV R2, 0x49a0 ;  /* 0x000049a000027802 */ /* 0x000fe40000000f00 */
[----:B---3-5:R-:W-:Y:S05]  /*4990*/  CALL.REL.NOINC `($__internal_2_$__cuda_sm10x_tcgen05_guardrail_trap_unallocated_columns_being_dealloced) ;  /* 0x0000006400307944 */ /* 0x028fea0003c00000 */
.L_x_89:
[----:B------:R-:W-:Y:S01]  /*49a0*/  NOP ;  /* 0x0000000000007918 */ /* 0x000fe20000000000 */
[----:B----4-:R-:W-:Y:S05]  /*49b0*/  EXIT ;  /* 0x000000000000794d */ /* 0x010fea0003800000 */
.L_x_62:
[----:B------:R-:W-:-:S09]  /*49c0*/  UISETP.NE.OR UP0, UPT, UR21, 0x3, !UP4 ;  /* 0x000000031500788c */ /* 0x000fd2000e705670 */
[----:B------:R-:W-:Y:S05]  /*49d0*/  BRA.U UP0, `(.L_x_90) ;  /* 0x0000001100807547 */ /* 0x000fea000b800000 */
[----:B------:R-:W1:Y:S01]  /*49e0*/  LDCU.64 UR4, c[0x0][0xc88] ;  /* 0x00019100ff0477ac */ /* 0x000e620008000a00 */
[----:B------:R-:W2:Y:S01]  /*49f0*/  LDC.64 R12, c[0x0][0x348] ;  /* 0x0000d200ff0c7b82 */ /* 0x000ea20000000a00 */
[----:B------:R-:W-:Y:S02]  /*4a00*/  HFMA2 R9, -RZ, RZ, 0, 0 ;  /* 0x00000000ff097431 */ /* 0x000fe400000001ff */
[----:B------:R-:W-:Y:S01]  /*4a10*/  IMAD.MOV.U32 R11, RZ, RZ, 0x1 ;  /* 0x00000001ff0b7424 */ /* 0x000fe200078e00ff */
[----:B------:R-:W3:Y:S01]  /*4a20*/  LDCU UR42, c[0x0][0x370] ;  /* 0x00006e00ff2a77ac */ /* 0x000ee20008000800 */
[----:B------:R-:W-:Y:S01]  /*4a30*/  IMAD.MOV.U32 R10, RZ, RZ, RZ ;  /* 0x000000ffff0a7224 */ /* 0x000fe200078e00ff */
[----:B------:R-:W-:Y:S01]  /*4a40*/  MOV R3, 0x2000 ;  /* 0x0000200000037802 */ /* 0x000fe20000000f00 */
[----:B------:R-:W3:Y:S01]  /*4a50*/  LDCU.128 UR48, c[0x0][0xf10] ;  /* 0x0001e200ff3077ac */ /* 0x000ee20008000c00 */
[----:B------:R-:W4:Y:S01]  /*4a60*/  LDCU UR38, c[0x0][0x374] ;  /* 0x00006e80ff2677ac */ /* 0x000f220008000800 */
[----:B------:R-:W4:Y:S01]  /*4a70*/  LDCU.64 UR40, c[0x0][0xc90] ;  /* 0x00019200ff2877ac */ /* 0x000f220008000a00 */
[----:B------:R-:W4:Y:S01]  /*4a80*/  LDCU UR15, c[0x0][0xf0c] ;  /* 0x0001e180ff0f77ac */ /* 0x000f220008000800 */
[----:B-1----:R-:W-:Y:S01]  /*4a90*/  UISETP.NE.U32.AND UP0, UPT, UR4, URZ, UPT ;  /* 0x000000ff0400728c */ /* 0x002fe2000bf05070 */
[----:B------:R-:W1:Y:S01]  /*4aa0*/  LDCU UR53, c[0x0][0xf20] ;  /* 0x0001e400ff3577ac */ /* 0x000e620008000800 */
[----:B------:R-:W1:Y:S01]  /*4ab0*/  LDCU UR4, c[0x0][0xf30] ;  /* 0x0001e600ff0477ac */ /* 0x000e620008000800 */
[----:B------:R-:W-:Y:S01]  /*4ac0*/  UMOV UR21, 0x400 ;  /* 0x0000040000157882 */ /* 0x000fe20000000000 */
[----:B---3--:R-:W-:-:S02]  /*4ad0*/  UIMAD.WIDE.U32 UR6, UR42, UR48, URZ ;  /* 0x000000302a0672a5 */ /* 0x008fc4000f8e00ff */
[----:B----4-:R-:W-:Y:S02]  /*4ae0*/  UIMAD.WIDE.U32 UR8, UR38, UR51, URZ ;  /* 0x00000033260872a5 */ /* 0x010fe4000f8e00ff */
[----:B------:R-:W-:Y:S02]  /*4af0*/  ULEA UR21, UR52, UR21, 0x18 ;  /* 0x0000001534157291 */ /* 0x000fe4000f8ec0ff */
[----:B------:R-:W-:Y:S02]  /*4b00*/  UISETP.NE.U32.AND UP6, UPT, UR40, URZ, UPT ;  /* 0x000000ff2800728c */ /* 0x000fe4000bfc5070 */
[----:B------:R-:W-:Y:S02]  /*4b10*/  UIADD3 UR43, UPT, UPT, UR21, 0x88, URZ ;  /* 0x00000088152b7890 */ /* 0x000fe4000fffe0ff */
[----:B------:R-:W-:Y:S02]  /*4b20*/  UISETP.NE.AND.EX UP5, UPT, UR5, URZ, UPT, UP0 ;  /* 0x000000ff0500728c */ /* 0x000fe4000bfa5300 */
[----:B------:R-:W-:Y:S01]  /*4b30*/  UISETP.NE.AND UP0, UPT, UR39, 0x1, UPT ;  /* 0x000000012700788c */ /* 0x000fe2000bf05270 */
[----:B------:R-:W-:Y:S01]  /*4b40*/  UMOV UR6, UR7 ;  /* 0x0000000700067c82 */ /* 0x000fe20008000000 */
[----:B------:R-:W-:Y:S01]  /*4b50*/  UMOV UR45, UR9 ;  /* 0x00000009002d7c82 */ /* 0x000fe20008000000 */
[----:B------:R-:W-:-:S02]  /*4b60*/  UISETP.NE.AND UP0, UPT, UR15, 0x1, UPT ;  /* 0x000000010f00788c */ /* 0x000fc4000bf05270 */
[----:B------:R-:W-:Y:S02]  /*4b70*/  UPLOP3.LUT UP4, UPT, UPT, UPT, UPT, 0x40, 0x4 ;  /* 0x000000000004789c */ /* 0x000fe40003f8e870 */
[----:B------:R-:W-:Y:S01]  /*4b80*/  UISETP.GE.AND UP2, UPT, UR39, 0x1, UPT ;  /* 0x000000012700788c */ /* 0x000fe2000bf46270 */
[----:B------:R-:W3:Y:S01]  /*4b90*/  LDCU.64 UR22, c[0x0][0xf28] ;  /* 0x0001e500ff1677ac */ /* 0x000ee20008000a00 */
[----:B------:R-:W-:Y:S02]  /*4ba0*/  UISETP.NE.AND.EX UP6, UPT, UR41, URZ, UPT, UP6 ;  /* 0x000000ff2900728c */ /* 0x000fe4000bfc5360 */
[----:B------:R-:W-:Y:S02]  /*4bb0*/  UIADD3 UR33, UPT, UPT, UR21, 0x70, URZ ;  /* 0x0000007015217890 */ /* 0x000fe4000fffe0ff */
[----:B------:R-:W-:Y:S02]  /*4bc0*/  UIADD3 UR25, UPT, UPT, UR21, 0x78, URZ ;  /* 0x0000007815197890 */ /* 0x000fe4000fffe0ff */
[----:B------:R-:W-:-:S02]  /*4bd0*/  UIADD3 UR17, UPT, UPT, UR21, 0x80, URZ ;  /* 0x0000008015117890 */ /* 0x000fc4000fffe0ff */
[----:B------:R-:W-:Y:S02]  /*4be0*/  UPRMT UR43, UR52, 0x654, UR43 ;  /* 0x00000654342b7896 */ /* 0x000fe4000800002b */
[----:B------:R-:W-:Y:S02]  /*4bf0*/  USHF.R.U32.HI UR46, URZ, UR49, UR6 ;  /* 0x00000031ff2e7299 */ /* 0x000fe40008011606 */
[----:B-1----:R-:W-:Y:S02]  /*4c00*/  USHF.R.U32.HI UR45, URZ, UR53, UR45 ;  /* 0x00000035ff2d7299 */ /* 0x002fe4000801162d */
[----:B------:R-:W-:Y:S02]  /*4c10*/  UISETP.NE.AND UP0, UPT, UR50, 0x1, UPT ;  /* 0x000000013200788c */ /* 0x000fe4000bf05270 */
[----:B--2---:R-:W-:-:S11]  /*4c20*/  UISETP.NE.AND UP3, UPT, UR4, 0x1, UPT ;  /* 0x000000010400788c */ /* 0x004fd6000bf65270 */
.L_x_101:
[C---:B------:R-:W-:Y:S02]  /*4c30*/  LEA R8, R10.reuse, UR21, 0x3 ;  /* 0x000000150a087c11 */ /* 0x040fe4000f8e18ff */
[----:B------:R-:W-:Y:S02]  /*4c40*/  SHF.L.U32 R5, R9, 0x1f, RZ ;  /* 0x0000001f09057819 */ /* 0x000fe400000006ff */
[----:B------:R-:W-:Y:S02]  /*4c50*/  LEA R6, R10, UR21, 0x4 ;  /* 0x000000150a067c11 */ /* 0x000fe4000f8e20ff */
[----:B------:R-:W1:Y:S02]  /*4c60*/  SYNCS.PHASECHK.TRANS64.TRYWAIT P0, [R8+URZ+0xc0], R5 ;  /* 0x0000c005080075a7 */ /* 0x000e6400080011ff */
[----:B-12---:R-:W-:Y:S05]  /*4c70*/  @!P0 BRA `(.L_x_91) ;  /* 0x0000005c00108947 */ /* 0x006fea0003800000 */
.L_x_186:
[----:B-1----:R-:W1:Y:S01]  /*4c80*/  LDS.128 R4, [R6+0x130] ;  /* 0x0001300006047984 */ /* 0x002e620000000c00 */
[----:B------:R-:W-:Y:S01]  /*4c90*/  UISETP.GE.AND UP0, UPT, UR39, 0x1, UPT ;  /* 0x000000012700788c */ /* 0x000fe2000bf06270 */
[----:B------:R-:W-:Y:S01]  /*4ca0*/  @!PT LDS RZ, [RZ] ;  /* 0x00000000fffff984 */ /* 0x000fe20000000800 */
[----:B------:R-:W-:Y:S01]  /*4cb0*/  @!PT LDS RZ, [RZ] ;  /* 0x00000000fffff984 */ /* 0x000fe20000000800 */
[----:B------:R-:W-:Y:S01]  /*4cc0*/  @!PT LDS RZ, [RZ] ;  /* 0x00000000fffff984 */ /* 0x000fe20000000800 */
[----:B------:R-:W-:Y:S01]  /*4cd0*/  @!PT LDS RZ, [RZ] ;  /* 0x00000000fffff984 */ /* 0x000fe20000000800 */
[----:B------:R2:W-:Y:S06]  /*4ce0*/  MEMBAR.ALL.CTA ;  /* 0x0000000000007992 */ /* 0x0005ec0000008000 */
[----:B--2---:R-:W2:Y:S01]  /*4cf0*/  FENCE.VIEW.ASYNC.S ;  /* 0x00000000000073c6 */ /* 0x004ea20000000000 */
[----:B-1----:R-:W-:Y:S11]  /*4d00*/  LOP3.LUT P0, RZ, R6, 0x1, RZ, 0xc0, !PT ;  /* 0x0000000106ff7812 */ /* 0x002ff6000780c0ff */
[----:B------:R-:W-:Y:S02]  /*4d10*/  @!UPT UIADD3 URZ, UPT, UPT, URZ, URZ, URZ ;  /* 0x000000fffffff290 */ /* 0x000fe4000fffe0ff */
[----:B--2---:R-:W-:Y:S01]  /*4d20*/  VOTEU.ANY UP2, P0 ;  /* 0x0000000000ff7886 */ /* 0x004fe20000040100 */
[----:B------:R-:W-:Y:S11]  /*4d30*/  PLOP3.LUT P0, PT, PT, PT, UP2, 0x80, 0x8 ;  /* 0x000000000008781c */ /* 0x000ff60003f0f028 */
[----:B------:R-:W-:Y:S02]  /*4d40*/  @!UPT UIADD3 URZ, UPT, UPT, URZ, URZ, URZ ;  /* 0x000000fffffff290 */ /* 0x000fe4000fffe0ff */
[----:B------:R-:W-:Y:S02]  /*4d50*/  @P0 SHF.R.U32.HI R0, RZ, 0x10, R5 ;  /* 0x00000010ff000819 */ /* 0x000fe40000011605 */
[----:B------:R-:W-:Y:S02]  /*4d60*/  @P0 MOV R2, R4 ;  /* 0x0000000400020202 */ /* 0x000fe40000000f00 */
[----:B------:R-:W-:Y:S01]  /*4d70*/  @P0 R2UR UR4, R0 ;  /* 0x00000000000402ca */ /* 0x000fe200000e0000 */
[----:B------:R-:W-:Y:S01]  /*4d80*/  VIADD R0, R8, 0xd0 ;  /* 0x000000d008007836 */ /* 0x000fe20000000000 */
[----:B------:R-:W-:Y:S02]  /*4d90*/  @P0 LOP3.LUT R4, R5, 0xffff, RZ, 0xc0, !PT ;  /* 0x0000ffff05040812 */ /* 0x000fe400078ec0ff */
[----:B------:R-:W-:Y:S02]  /*4da0*/  @P0 R2UR UR6, R2 ;  /* 0x00000000020602ca */ /* 0x000fe400000e0000 */
[----:B------:R-:W-:Y:S02]  /*4db0*/  PRMT R0, RZ, 0x654, R0 ;  /* 0x00000654ff007816 */ /* 0x000fe40000000000 */
[----:B------:R-:W-:Y:S02]  /*4dc0*/  @P0 R2UR UR5, R4 ;  /* 0x00000000040502ca */ /* 0x000fe400000e0000 */
[----:B------:R1:W-:Y:S03]  /*4dd0*/  SYNCS.ARRIVE.TRANS64.RED.A1T0 RZ, [R0+URZ], RZ ;  /* 0x000000ff00ff79a7 */ /* 0x0003e600081004ff */
[----:B------:R-:W-:Y:S04]  /*4de0*/  @UP2 UMOV UR37, UR4 ;  /* 0x0000000400252c82 */ /* 0x000fe80008000000 */
[----:B------:R-:W-:Y:S04]  /*4df0*/  @UP2 UMOV UR14, UR6 ;  /* 0x00000006000e2c82 */ /* 0x000fe80008000000 */
[----:B------:R-:W-:Y:S01]  /*4e00*/  @UP2 UMOV UR13, UR5 ;  /* 0x00000005000d2c82 */ /* 0x000fe20008000000 */
[----:B------:R-:W-:Y:S05]  /*4e10*/  BRA.U !UP0, `(.L_x_92) ;  /* 0x0000000108c07547 */ /* 0x000fea000b800000 */
[----:B------:R-:W-:Y:S02]  /*4e20*/  UIMAD.WIDE.U32 UR26, UR13, UR51, URZ ;  /* 0x000000330d1a72a5 */ /* 0x000fe4000f8e00ff */
[----:B------:R-:W-:Y:S02]  /*4e30*/  UP2UR UR12, UPR, URZ, 0x4 ;  /* 0x00000004ff0c7883 */ /* 0x000fe40008000000 */
[----:B------:R-:W-:Y:S02]  /*4e40*/  UISETP.NE.AND UP2, UPT, UR50, 0x1, UPT ;  /* 0x000000013200788c */ /* 0x000fe4000bf45270 */
[----:B------:R-:W-:Y:S02]  /*4e50*/  UIMAD.WIDE.U32 UR28, UR14, UR48, URZ ;  /* 0x000000300e1c72a5 */ /* 0x000fe4000f8e00ff */
[----:B------:R-:W-:Y:S02]  /*4e60*/  USEL UR4, UR38, UR45, !UP2 ;  /* 0x0000002d26047287 */ /* 0x000fe4000d000000 */
[----:B------:R-:W-:Y:S02]  /*4e70*/  UISETP.NE.AND UP0, UPT, UR15, 0x1, UPT ;  /* 0x000000010f00788c */ /* 0x000fe4000bf05270 */
[----:B------:R-:W-:Y:S02]  /*4e80*/  UP2UR UR16, UPR, URZ, 0x2 ;  /* 0x00000002ff107883 */ /* 0x000fe40008000000 */
[----:B------:R-:W-:Y:S02]  /*4e90*/  UISETP.NE.AND UP1, UPT, UR39, 0x1, UPT ;  /* 0x000000012700788c */ /* 0x000fe4000bf25270 */
[----:B---3--:R-:W-:Y:S02]  /*4ea0*/  UIMAD.WIDE.U32 UR8, UR4, UR22, URZ ;  /* 0x00000016040872a5 */ /* 0x008fe4000f8e00ff */
[----:B------:R-:W-:Y:S01]  /*4eb0*/  USEL UR7, UR42, UR46, !UP0 ;  /* 0x0000002e2a077287 */ /* 0x000fe2000c000000 */
[----:B------:R-:W-:Y:S02]  /*4ec0*/  UMOV UR5, UR27 ;  /* 0x0000001b00057c82 */ /* 0x000fe40008000000 */
[----:B------:R-:W-:Y:S02]  /*4ed0*/  USHF.R.U32.HI UR6, URZ, UR53, UR5 ;  /* 0x00000035ff067299 */ /* 0x000fe40008011605 */
[----:B------:R-:W-:Y:S02]  /*4ee0*/  UIMAD.WIDE.U32 UR18, UR7, UR22, URZ ;  /* 0x00000016071272a5 */ /* 0x000fe4000f8e00ff */
[----:B------:R-:W-:Y:S02]  /*4ef0*/  USEL UR6, UR13, UR6, !UP2 ;  /* 0x000000060d067287 */ /* 0x000fe4000d000000 */
[----:B------:R-:W-:Y:S01]  /*4f00*/  UISETP.NE.AND UP2, UPT, UR12, URZ, UPT ;  /* 0x000000ff0c00728c */ /* 0x000fe2000bf45270 */
[----:B------:R-:W-:Y:S02]  /*4f10*/  UMOV UR5, UR29 ;  /* 0x0000001d00057c82 */ /* 0x000fe40008000000 */
[----:B------:R-:W-:Y:S03]  /*4f20*/  USHF.R.U32.HI UR10, URZ, UR49, UR5 ;  /* 0x00000031ff0a7299 */ /* 0x000fe60008011605 */
[----:B------:R-:W-:Y:S02]  /*4f30*/  UMOV UR5, UR9 ;  /* 0x0000000900057c82 */ /* 0x000fe40008000000 */
[----:B------:R-:W-:Y:S03]  /*4f40*/  @UP1 USHF.R.U32.HI UR4, URZ, UR23, UR5 ;  /* 0x00000017ff041299 */ /* 0x000fe60008011605 */
[----:B------:R-:W-:Y:S01]  /*4f50*/  UMOV UR5, UR19 ;  /* 0x0000001300057c82 */ /* 0x000fe20008000000 */
[----:B------:R-:W-:Y:S02]  /*4f60*/  UIMAD UR4, UR39, UR4, URZ ;  /* 0x00000004270472a4 */ /* 0x000fe4000f8e02ff */
[----:B------:R-:W-:Y:S02]  /*4f70*/  @UP1 USHF.R.U32.HI UR7, URZ, UR23, UR5 ;  /* 0x00000017ff071299 */ /* 0x000fe40008011605 */
[----:B------:R-:W-:Y:S02]  /*4f80*/  USEL UR5, UR14, UR10, !UP0 ;  /* 0x0000000a0e057287 */ /* 0x000fe4000c000000 */
[----:B------:R-:W-:Y:S02]  /*4f90*/  UIMAD.WIDE.U32 UR18, UR6, UR22, URZ ;  /* 0x00000016061272a5 */ /* 0x000fe4000f8e00ff */
[----:B------:R-:W-:Y:S02]  /*4fa0*/  UIMAD UR8, UR39, UR7, URZ ;  /* 0x00000007270872a4 */ /* 0x000fe4000f8e02ff */
[----:B------:R-:W-:Y:S03]  /*4fb0*/  UISETP.GE.AND UP0, UPT, UR6, UR4, UPT ;  /* 0x000000040600728c */ /* 0x000fe6000bf06270 */
[----:B------:R-:W-:Y:S01]  /*4fc0*/  UMOV UR4, UR19 ;  /* 0x0000001300047c82 */ /* 0x000fe20008000000 */
[----:B------:R-:W-:Y:S02]  /*4fd0*/  UISETP.GE.OR UP0, UPT, UR5, UR8, UP0 ;  /* 0x000000080500728c */ /* 0x000fe40008706670 */
[----:B------:R-:W-:Y:S02]  /*4fe0*/  USHF.R.U32.HI UR4, URZ, UR23, UR4 ;  /* 0x00000017ff047299 */ /* 0x000fe40008011604 */
[----:B------:R-:W-:Y:S02]  /*4ff0*/  UIMAD.WIDE.U32 UR8, UR5, UR22, URZ ;  /* 0x00000016050872a5 */ /* 0x000fe4000f8e00ff */
[----:B------:R-:W-:Y:S04]  /*5000*/  USEL UR10, UR6, UR4, !UP1 ;  /* 0x00000004060a7287 */ /* 0x000fe8000c800000 */
[----:B------:R-:W-:Y:S01]  /*5010*/  UIADD3 UR12, UPT, UPT, -UR10, URZ, URZ ;  /* 0x000000ff0a0c7290 */ /* 0x000fe2000fffe1ff */
[----:B------:R-:W-:Y:S02]  /*5020*/  @!UP0 UMOV UR4, UR9 ;  /* 0x0000000900048c82 */ /* 0x000fe40008000000 */
[----:B------:R-:W-:Y:S02]  /*5030*/  @!UP0 USHF.R.U32.HI UR4, URZ, UR23, UR4 ;  /* 0x00000017ff048299 */ /* 0x000fe40008011604 */
[----:B------:R-:W-:Y:S02]  /*5040*/  UIMAD UR8, UR39, UR12, UR6 ;  /* 0x0000000c270872a4 */ /* 0x000fe4000f8e0206 */
[----:B------:R-:W-:Y:S02]  /*5050*/  @!UP0 USEL UR4, UR5, UR4, !UP1 ;  /* 0x0000000405048287 */ /* 0x000fe4000c800000 */
[----:B------:R-:W-:Y:S02]  /*5060*/  UISETP.NE.AND UP1, UPT, UR16, URZ, UPT ;  /* 0x000000ff1000728c */ /* 0x000fe4000bf25270 */
[----:B------:R-:W-:Y:S02]  /*5070*/  @!UP0 UIMAD UR8, UR7, UR8, UR4 ;  /* 0x00000008070882a4 */ /* 0x000fe4000f8e0204 */
[----:B------:R-:W-:Y:S02]  /*5080*/  @!UP0 UIADD3 UR9, UPT, UPT, UR10, -UR4, URZ ;  /* 0x800000040a098290 */ /* 0x000fe4000fffe0ff */
[----:B------:R-:W-:Y:S02]  /*5090*/  UIADD3 UR4, UPT, UPT, -UR5, URZ, URZ ;  /* 0x000000ff05047290 */ /* 0x000fe4000fffe1ff */
[----:B------:R-:W-:Y:S02]  /*50a0*/  UIADD3 UR7, UPT, UPT, -UR6, URZ, URZ ;  /* 0x000000ff06077290 */ /* 0x000fe4000fffe1ff */
[----:B------:R-:W-:Y:S02]  /*50b0*/  @!UP0 UIMAD UR6, UR9, UR39, UR5 ;  /* 0x00000027090682a4 */ /* 0x000fe4000f8e0205 */
[----:B------:R-:W-:Y:S02]  /*50c0*/  UIMAD UR14, UR15, UR4, UR14 ;  /* 0x000000040f0e72a4 */ /* 0x000fe4000f8e020e */
[----:B------:R-:W-:Y:S01]  /*50d0*/  UIMAD UR13, UR50, UR7, UR13 ;  /* 0x00000007320d72a4 */ /* 0x000fe2000f8e020d */
[----:B------:R-:W-:Y:S02]  /*50e0*/  @!UP0 UMOV UR5, UR8 ;  /* 0x0000000800058c82 */ /* 0x000fe40008000000 */
[----:B------:R-:W-:Y:S02]  /*50f0*/  UIMAD UR14, UR5, UR15, UR14 ;  /* 0x0000000f050e72a4 */ /* 0x000fe4000f8e020e */
[----:B------:R-:W-:Y:S11]  /*5100*/  UIMAD UR13, UR6, UR50, UR13 ;  /* 0x00000032060d72a4 */ /* 0x000ff6000f8e020d */
[----:B------:R-:W-:Y:S01]  /*5110*/  @!UPT UIADD3 URZ, UPT, UPT, URZ, URZ, URZ ;  /* 0x000000fffffff290 */ /* 0x000fe2000fffe0ff */
.L_x_92:
[----:B------:R-:W2:Y:S01]  /*5120*/  @!UP3 LDCU.128 UR28, c[0x0][0xf10] ;  /* 0x0001e200ff1cb7ac */ /* 0x000ea20008000c00 */
[----:B------:R-:W-:Y:S02]  /*5130*/  ISETP.NE.U32.AND P0, PT, RZ, UR40, PT ;  /* 0x00000028ff007c0c */ /* 0x000fe4000bf05070 */
[----:B------:R-:W-:Y:S02]  /*5140*/  SHF.L.U32 R4, R11, 0x1f, RZ ;  /* 0x0000001f0b047819 */ /* 0x000fe400000006ff */
[----:B------:R-:W-:Y:S01]  /*5150*/  ISETP.NE.AND.EX P0, PT, RZ, UR41, PT, P0 ;  /* 0x00000029ff007c0c */ /* 0x000fe2000bf05300 */
[----:B------:R-:W4:Y:S01]  /*5160*/  @!UP3 LDCU UR5, c[0x0][0xf0c] ;  /* 0x0001e180ff05b7ac */ /* 0x000f220008000800 */
[----:B------:R-:W-:Y:S02]  /*5170*/  USHF.L.U32 UR35, UR20, 0x7, URZ ;  /* 0x0000000714237899 */ /* 0x000fe400080006ff */
[----:B------:R-:W-:Y:S02]  /*5180*/  USHF.L.U32 UR34, UR11, 0x7, URZ ;  /* 0x000000070b227899 */ /* 0x000fe400080006ff */
[----:B--2---:R-:W-:Y:S07]  /*5190*/  UIMAD.WIDE.U32 UR6, UR14, UR28, URZ ;  /* 0x0000001c0e0672a5 */ /* 0x004fee000f8e00ff */
[----:B------:R-:W-:Y:S01]  /*51a0*/  @!UP3 UMOV UR4, UR7 ;  /* 0x000000070004bc82 */ /* 0x000fe20008000000 */
[----:B----4-:R-:W-:Y:S02]  /*51b0*/  @!UP3 UISETP.NE.AND UP0, UPT, UR5, 0x1, UPT ;  /* 0x000000010500b88c */ /* 0x010fe4000bf05270 */
[----:B------:R-:W-:Y:S02]  /*51c0*/  @!UP3 USHF.R.U32.HI UR4, URZ, UR29, UR4 ;  /* 0x0000001dff04b299 */ /* 0x000fe40008011604 */
[----:B------:R-:W-:Y:S02]  /*51d0*/  UIMAD.WIDE.U32 UR6, UR13, UR31, URZ ;  /* 0x0000001f0d0672a5 */ /* 0x000fe4000f8e00ff */
[----:B------:R-:W-:Y:S02]  /*51e0*/  @!UP3 USEL UR8, UR14, UR4, !UP0 ;  /* 0x000000040e08b287 */ /* 0x000fe4000c000000 */
[----:B------:R-:W-:Y:S03]  /*51f0*/  @!UP3 UISETP.NE.AND UP0, UPT, UR30, 0x1, UPT ;  /* 0x000000011e00b88c */ /* 0x000fe6000bf05270 */
[----:B------:R-:W-:Y:S02]  /*5200*/  @!UP3 UMOV UR6, UR7 ;  /* 0x000000070006bc82 */ /* 0x000fe40008000000 */
[----:B------:R-:W2:Y:S02]  /*5210*/  @!UP3 LDCU UR4, c[0x0][0xf20] ;  /* 0x0001e400ff04b7ac */ /* 0x000ea40008000800 */
[----:B--2---:R-:W-:Y:S04]  /*5220*/  @!UP3 USHF.R.U32.HI UR6, URZ, UR4, UR6 ;  /* 0x00000004ff06b299 */ /* 0x004fe80008011606 */
[----:B------:R-:W-:Y:S04]  /*5230*/  @!UP3 USEL UR6, UR13, UR6, !UP0 ;  /* 0x000000060d06b287 */ /* 0x000fe8000c000000 */
[----:B------:R-:W-:Y:S02]  /*5240*/  @!UP3 UIADD3 UR4, UPT, UPT, -UR8, UR6, URZ ;  /* 0x000000060804b290 */ /* 0x000fe4000fffe1ff */
[----:B------:R-:W-:Y:S02]  /*5250*/  @!UP3 UIADD3 UR6, UPT, UPT, UR8, -UR6, URZ ;  /* 0x800000060806b290 */ /* 0x000fe4000fffe0ff */
[----:B------:R-:W-:Y:S02]  /*5260*/  @!UP3 UIMAD UR14, UR4, UR5, UR14 ;  /* 0x00000005040eb2a4 */ /* 0x000fe4000f8e020e */
[----:B------:R-:W-:Y:S01]  /*5270*/  @!UP3 UIMAD UR13, UR6, UR30, UR13 ;  /* 0x0000001e060db2a4 */ /* 0x000fe2000f8e020d */
[----:B------:R-:W-:Y:S11]  /*5280*/  BRA.U UP4, `(.L_x_93) ;  /* 0x0000000104107547 */ /* 0x000ff6000b800000 */
[----:B-1----:R-:W-:Y:S04]  /*5290*/  MOV R0, UR47 ;  /* 0x0000002f00007c02 */ /* 0x002fe80008000f00 */
[----:B------:R-:W-:Y:S04]  /*52a0*/  SHF.L.U32 R5, R0, 0x1f, RZ ;  /* 0x0000001f00057819 */ /* 0x000fe800000006ff */
[----:B------:R-:W1:Y:S02]  /*52b0*/  SYNCS.PHASECHK.TRANS64.TRYWAIT P1, [UR21+0xb8], R5 ;  /* 0x0000b805ff0075a7 */ /* 0x000e640008021115 */
[----:B-1----:R-:W-:Y:S05]  /*52c0*/  @!P1 BRA `(.L_x_94) ;  /* 0x0000005400909947 */ /* 0x002fea0003800000 */
.L_x_93:
[----:B------:R-:W-:Y:S05]  /*52d0*/  BRA.U !UP6, `(.L_x_95) ;  /* 0x000000010e387547 */ /* 0x000fea000b800000 */
[----:B------:R-:W-:Y:S01]  /*52e0*/  UPLOP3.LUT UP1, UPT, UPT, UPT, UP5, 0x80, 0x8 ;  /* 0x000000000008789c */ /* 0x000fe20003f2f050 */
[----:B-1----:R-:W-:Y:S01]  /*52f0*/  HFMA2 R0, -RZ, RZ, 0, 5.9604644775390625e-08 ;  /* 0x00000001ff007431 */ /* 0x002fe200000001ff */
[----:B------:R-:W1:Y:S01]  /*5300*/  LDCU.64 UR8, c[0x0][0x358] ;  /* 0x00006b00ff0877ac */ /* 0x000e620008000a00 */
[----:B------:R-:W-:Y:S03]  /*5310*/  IMAD.MOV.U32 R80, RZ, RZ, 0x1 ;  /* 0x00000001ff507424 */ /* 0x000fe600078e00ff */
[----:B------:R-:W-:Y:S05]  /*5320*/  PLOP3.LUT P1, PT, PT, PT, UP1, 0x80, 0x8 ;  /* 0x000000000008781c */ /* 0x000fea0003f2f018 */
[----:B------:R-:W2:Y:S01]  /*5330*/  @UP1 LDCU.64 UR4, c[0x0][0xc88] ;  /* 0x00019100ff0417ac */ /* 0x000ea20008000a00 */
[----:B------:R-:W-:Y:S07]  /*5340*/  @UP1 UIMAD UR6, UR44, UR40, URZ ;  /* 0x000000282c0612a4 */ /* 0x000fee000f8e02ff */
[----:B------:R-:W-:Y:S01]  /*5350*/  @!P1 PRMT R80, R0, 0x7610, R80 ;  /* 0x0000761000509816 */ /* 0x000fe20000000050 */
[----:B--2---:R-:W-:Y:S06]  /*5360*/  @UP1 UIMAD.WIDE UR4, UR6, 0x4, UR4 ;  /* 0x00000004060418a5 */ /* 0x004fec000f8e0204 */
[----:B------:R-:W-:Y:S01]  /*5370*/  IMAD.U32 R6, RZ, RZ, UR4 ;  /* 0x00000004ff067e24 */ /* 0x000fe2000f8e00ff */
[----:B------:R-:W-:Y:S04]  /*5380*/  MOV R7, UR5 ;  /* 0x0000000500077c02 */ /* 0x000fe80008000f00 */
[----:B------:R-:W2:Y:S01]  /*5390*/  @!UP1 LDCU UR4, c[0x0][0xc80] ;  /* 0x00019000ff0497ac */ /* 0x000ea20008000800 */
[----:B-1---5:R4:W5:Y:S02]  /*53a0*/  @P1 LDG.E R41, desc[UR8][R6.64] ;  /* 0x0000000806291981 */ /* 0x022964000c1e1900 */
[----:B--2-4-:R-:W-:Y:S07]  /*53b0*/  @!P1 IMAD.U32 R41, RZ, RZ, UR4 ;  /* 0x00000004ff299e24 */ /* 0x014fee000f8e00ff */
.L_x_95:
[----:B-----5:R-:W-:Y:S01]  /*53c0*/  @!P0 FSETP.EQ.AND P2, PT, R41, RZ, PT ;  /* 0x000000ff2900820b */ /* 0x020fe20003f42000 */
[----:B------:R-:W-:Y:S01]  /*53d0*/  @!UPT UIADD3 URZ, UPT, UPT, URZ, URZ, URZ ;  /* 0x000000fffffff290 */ /* 0x000fe2000fffe0ff */
[----:B------:R-:W-:Y:S11]  /*53e0*/  @!P0 BRA `(.L_x_96) ;  /* 0x0000000000148947 */ /* 0x000ff60003800000 */
[----:B------:R-:W-:Y:S02]  /*53f0*/  LOP3.LUT P0, RZ, R80, 0xff, RZ, 0xc0, !PT ;  /* 0x000000ff50ff7812 */ /* 0x000fe4000780c0ff */
[----:B------:R-:W-:Y:S04]  /*5400*/  PLOP3.LUT P2, PT, PT, PT, UP1, 0x80, 0x8 ;  /* 0x000000000008781c */ /* 0x000fe80003f4f018 */
[----:B------:R-:W-:Y:S07]  /*5410*/  PLOP3.LUT P2, PT, P2, PT, PT, 0x8, 0x80 ;  /* 0x000000000080781c */ /* 0x000fee000174e170 */
[----:B------:R-:W-:Y:S11]  /*5420*/  @P0 FSETP.EQ.AND P2, PT, R41, RZ, PT ;  /* 0x000000ff2900020b */ /* 0x000ff60003f42000 */
[----:B------:R-:W-:Y:S02]  /*5430*/  @!UPT UIADD3 URZ, UPT, UPT, URZ, URZ, URZ ;  /* 0x000000fffffff290 */ /* 0x000fe4000fffe0ff */
.L_x_96:
[----:B------:R-:W2:Y:S01]  /*5440*/  SYNCS.PHASECHK.TRANS64.TRYWAIT P0, [UR21+0x90], R4 ;  /* 0x00009004ff0075a7 */ /* 0x000ea20008001115 */
[----:B------:R-:W-:Y:S04]  /*5450*/  ELECT P1, URZ, PT ;  /* 0x0000000000ff782f */ /* 0x000fe80003820000 */
[----:B------:R-:W-:Y:S01]  /*5460*/  PLOP3.LUT P1, PT, P2, P1, PT, 0xf2, 0x2f ;  /* 0x00000000002f781c */ /* 0x000fe20001723e72 */
[----:B------:R-:W-:Y:S01]  /*5470*/  @!UPT UIADD3 URZ, UPT, UPT, URZ, URZ, URZ ;  /* 0x000000fffffff290 */ /* 0x000fe2000fffe0ff */
[----:B--2---:R-:W-:Y:S11]  /*5480*/  @!P0 BRA `(.L_x_97) ;  /* 0x0000005400388947 */ /* 0x004ff60003800000 */
.L_x_189:
[----:B------:R-:W-:Y:S01]  /*5490*/  @!P1 IADD3 R2, P0, PT, R12, 0x980, RZ ;  /* 0x000009800c029810 */ /* 0x000fe20007f1e0ff */
[----:B------:R-:W-:Y:S01]  /*54a0*/  VOTEU.ALL UP0, P1 ;  /* 0x0000000000ff7886 */ /* 0x000fe20000800000 */
[----:B------:R-:W-:Y:S01]  /*54b0*/  UMOV UR6, 0x0 ;  /* 0x0000000000067882 */ /* 0x000fe20000000000 */
[----:B------:R-:W-:Y:S01]  /*54c0*/  UMOV UR7, 0x10000000 ;  /* 0x1000000000077882 */ /* 0x000fe20000000000 */
[----:B------:R-:W-:Y:S01]  /*54d0*/  @!P1 R2UR UR5, R2 ;  /* 0x00000000020592ca */ /* 0x000fe200000e0000 */
[----:B-1----:R-:W-:Y:S01]  /*54e0*/  @!P1 IMAD.X R0, RZ, RZ, R13, P0 ;  /* 0x000000ffff009224 */ /* 0x002fe200000e060d */
[----:B------:R-:W-:Y:S01]  /*54f0*/  @!UP0 UIADD3 UR32, UPT, UPT, UR21, 0x200, URZ ;  /* 0x0000020015208890 */ /* 0x000fe2000fffe0ff */
[----:B------:R-:W-:Y:S01]  /*5500*/  VOTEU.ALL UP0, P1 ;  /* 0x0000000000ff7886 */ /* 0x000fe20000800000 */
[----:B------:R-:W-:Y:S02]  /*5510*/  UMOV UR36, UR44 ;  /* 0x0000002c00247c82 */ /* 0x000fe40008000000 */
[----:B------:R-:W-:Y:S01]  /*5520*/  @!P1 R2UR UR4, R0 ;  /* 0x00000000000492ca */ /* 0x000fe200000e0000 */
[----:B------:R-:W-:Y:S06]  /*5530*/  @!P1 IMAD.MOV.U32 R0, RZ, RZ, 0x2000 ;  /* 0x00002000ff009424 */ /* 0x000fec00078e00ff */
[----:B------:R-:W-:Y:S06]  /*5540*/  IMAD.U32 R6, RZ, RZ, UR5 ;  /* 0x00000005ff067e24 */ /* 0x000fec000f8e00ff */
[----:B------:R-:W-:Y:S01]  /*5550*/  IMAD.U32 R7, RZ, RZ, UR4 ;  /* 0x00000004ff077e24 */ /* 0x000fe2000f8e00ff */
[----:B------:R-:W-:Y:S04]  /*5560*/  @!P1 R2UR UR4, R6 ;  /* 0x00000000060492ca */ /* 0x000fe800000e0000 */
[----:B------:R-:W-:Y:S11]  /*5570*/  @!P1 R2UR UR5, R7 ;  /* 0x00000000070592ca */ /* 0x000ff600000e0000 */
[----:B------:R-:W-:Y:S02]  /*5580*/  @!UPT UIADD3 URZ, UPT, UPT, URZ, URZ, URZ ;  /* 0x000000fffffff290 */ /* 0x000fe4000fffe0ff */
[----:B------:R1:W-:Y:S01]  /*5590*/  @!UP0 UTMALDG.3D [UR32], [UR4], desc[UR6] ;  /* 0x00000620040085b4 */ /* 0x0003e20008011000 */
[----:B------:R2:W-:Y:S01]  /*55a0*/  @!P1 SYNCS.ARRIVE.TRANS64.RED.A0TR RZ, [UR21+0x70], R0 ;  /* 0x00007000ffff99a7 */ /* 0x0005e20008300415 */
[----:B-1----:R-:W-:Y:S09]  /*55b0*/  UPRMT UR4, UR52, 0x654, UR33 ;  /* 0x0000065434047896 */ /* 0x002ff20008000021 */
[----:B------:R-:W-:Y:S01]  /*55c0*/  SYNCS.ARRIVE.TRANS64.RED.A1T0 RZ, [UR4], RZ ;  /* 0x000000ffffff79a7 */ /* 0x000fe20008100404 */
[----:B------:R-:W1:Y:S02]  /*55d0*/  SYNCS.PHASECHK.TRANS64.TRYWAIT P0, [UR21+0x98], R4 ;  /* 0x00009804ff0075a7 */ /* 0x000e640008001115 */
[----:B-12---:R-:W-:Y:S05]  /*55e0*/  @!P0 BRA `(.L_x_98) ;  /* 0x0000005000f88947 */ /* 0x006fea0003800000 */
.L_x_191:
[----:B------:R-:W-:Y:S01]  /*55f0*/  @!P1 IADD3 R2, P0, PT, R12, 0x980, RZ ;  /* 0x000009800c029810 */ /* 0x000fe20007f1e0ff */
[----:B------:R-:W-:Y:S01]  /*5600*/  VOTEU.ALL UP0, P1 ;  /* 0x0000000000ff7886 */ /* 0x000fe20000800000 */
[----:B------:R-:W-:Y:S01]  /*5610*/  UMOV UR6, 0x0 ;  /* 0x0000000000067882 */ /* 0x000fe20000000000 */
[----:B------:R-:W-:Y:S01]  /*5620*/  UMOV UR7, 0x10000000 ;  /* 0x1000000000077882 */ /* 0x000fe20000000000 */
[----:B------:R-:W-:Y:S01]  /*5630*/  @!P1 R2UR UR5, R2 ;  /* 0x00000000020592ca */ /* 0x000fe200000e0000 */
[----:B------:R-:W-:Y:S01]  /*5640*/  @!P1 IMAD.X R0, RZ, RZ, R13, P0 ;  /* 0x000000ffff009224 */ /* 0x000fe200000e060d */
[----:B------:R-:W-:Y:S02]  /*5650*/  @!UP0 UIADD3 UR26, UPT, UPT, UR34, 0x20, URZ ;  /* 0x00000020221a8890 */ /* 0x000fe4000fffe0ff */
[----:B------:R-:W-:Y:S02]  /*5660*/  @!UP0 UIADD3 UR24, UPT, UPT, UR21, 0x2200, URZ ;  /* 0x0000220015188890 */ /* 0x000fe4000fffe0ff */
[----:B------:R-:W-:Y:S01]  /*5670*/  @!P1 R2UR UR4, R0 ;  /* 0x00000000000492ca */ /* 0x000fe200000e0000 */
[----:B------:R-:W-:Y:S01]  /*5680*/  VOTEU.ALL UP0, P1 ;  /* 0x0000000000ff7886 */ /* 0x000fe20000800000 */
[----:B------:R-:W-:Y:S01]  /*5690*/  UMOV UR27, UR35 ;  /* 0x00000023001b7c82 */ /* 0x000fe20008000000 */
[----:B------:R-:W-:Y:S01]  /*56a0*/  UMOV UR28, UR44 ;  /* 0x0000002c001c7c82 */ /* 0x000fe20008000000 */
[----:B------:R-:W-:Y:S03]  /*56b0*/  @!P1 IMAD.MOV.U32 R0, RZ, RZ, 0x2000 ;  /* 0x00002000ff009424 */ /* 0x000fe600078e00ff */
[----:B------:R-:W-:Y:S06]  /*56c0*/  IMAD.U32 R6, RZ, RZ, UR5 ;  /* 0x00000005ff067e24 */ /* 0x000fec000f8e00ff */
[----:B------:R-:W-:Y:S01]  /*56d0*/  IMAD.U32 R7, RZ, RZ, UR4 ;  /* 0x00000004ff077e24 */ /* 0x000fe2000f8e00ff */
[----:B------:R-:W-:Y:S04]  /*56e0*/  @!P1 R2UR UR4, R6 ;  /* 0x00000000060492ca */ /* 0x000fe800000e0000 */
[----:B------:R-:W-:Y:S11]  /*56f0*/  @!P1 R2UR UR5, R7 ;  /* 0x00000000070592ca */ /* 0x000ff600000e0000 */
[----:B------:R-:W-:Y:S02]  /*5700*/  @!UPT UIADD3 URZ, UPT, UPT, URZ, URZ, URZ ;  /* 0x000000fffffff290 */ /* 0x000fe4000fffe0ff */
[----:B------:R2:W-:Y:S01]  /*5710*/  @!UP0 UTMALDG.3D [UR24], [UR4], desc[UR6] ;  /* 0x00000618040085b4 */ /* 0x0005e20008011000 */
[----:B------:R4:W-:Y:S01]  /*5720*/  @!P1 SYNCS.ARRIVE.TRANS64.RED.A0TR RZ, [UR21+0x78], R0 ;  /* 0x00007800ffff99a7 */ /* 0x0009e20008300415 */
[----:B--2---:R-:W-:Y:S09]  /*5730*/  UPRMT UR4, UR52, 0x654, UR25 ;  /* 0x0000065434047896 */ /* 0x004ff20008000019 */
[----:B------:R-:W-:Y:S01]  /*5740*/  SYNCS.ARRIVE.TRANS64.RED.A1T0 RZ, [UR4], RZ ;  /* 0x000000ffffff79a7 */ /* 0x000fe20008100404 */
[----:B------:R-:W2:Y:S02]  /*5750*/  SYNCS.PHASECHK.TRANS64.TRYWAIT P0, [UR21+0xa0], R4 ;  /* 0x0000a004ff0075a7 */ /* 0x000ea40008001115 */
[----:B--2-4-:R-:W-:Y:S05]  /*5760*/  @!P0 BRA `(.L_x_99) ;  /* 0x0000005000b08947 */ /* 0x014fea0003800000 */
.L_x_193:
[----:B------:R-:W-:Y:S01]  /*5770*/  @!P1 IADD3 R2, P0, PT, R12, 0x980, RZ ;  /* 0x000009800c029810 */ /* 0x000fe20007f1e0ff */
[----:B------:R-:W-:Y:S01]  /*5780*/  VOTEU.ALL UP0, P1 ;  /* 0x0000000000ff7886 */ /* 0x000fe20000800000 */
[----:B------:R-:W-:Y:S01]  /*5790*/  UMOV UR6, 0x0 ;  /* 0x0000000000067882 */ /* 0x000fe20000000000 */
[----:B------:R-:W-:Y:S01]  /*57a0*/  UMOV UR7, 0x10000000 ;  /* 0x1000000000077882 */ /* 0x000fe20000000000 */
[----:B------:R-:W-:Y:S01]  /*57b0*/  @!P1 R2UR UR5, R2 ;  /* 0x00000000020592ca */ /* 0x000fe200000e0000 */
[----:B------:R-:W-:Y:S01]  /*57c0*/  @!P1 IMAD.X R0, RZ, RZ, R13, P0 ;  /* 0x000000ffff009224 */ /* 0x000fe200000e060d */
[----:B------:R-:W-:Y:S01]  /*57d0*/  @!UP0 UIADD3 UR18, UPT, UPT, UR34, 0x40, URZ ;  /* 0x0000004022128890 */ /* 0x000fe2000fffe0ff */
[----:B------:R-:W-:Y:S01]  /*57e0*/  VIADD R10, R10, 0x1 ;  /* 0x000000010a0a7836 */ /* 0x000fe20000000000 */
        /* <DEDUP_REMOVED lines=17> */
.L_x_195:
[----:B------:R-:W-:Y:S01]  /*5900*/  @!P1 IADD3 R2, P0, PT, R12, 0x980, RZ ;  /* 0x000009800c029810 */ /* 0x000fe20007f1e0ff */
[----:B------:R-:W-:Y:S01]  /*5910*/  VOTEU.ALL UP0, P1 ;  /* 0x0000000000ff7886 */ /* 0x000fe20000800000 */
[----:B------:R-:W-:Y:S01]  /*5920*/  UMOV UR6, 0x0 ;  /* 0x0000000000067882 */ /* 0x000fe20000000000 */
[----:B------:R-:W-:Y:S01]  /*5930*/  UMOV UR7, 0x10000000 ;  /* 0x1000000000077882 */ /* 0x000fe20000000000 */
[----:B------:R-:W-:Y:S01]  /*5940*/  @!P1 R2UR UR5, R2 ;  /* 0x00000000020592ca */ /* 0x000fe200000e0000 */
[----:B------:R-:W-:Y:S01]  /*5950*/  @!P1 IMAD.X R0, RZ, RZ, R13, P0 ;  /* 0x000000ffff009224 */ /* 0x000fe200000e060d */
[----:B------:R-:W-:Y:S01]  /*5960*/  @!UP0 UIADD3 UR10, UPT, UPT, UR34, 0x60, URZ ;  /* 0x00000060220a8890 */ /* 0x000fe2000fffe0ff */
[----:B------:R-:W-:Y:S01]  /*5970*/  R2UR UR16, R82 ;  /* 0x00000000521072ca */ /* 0x000fe200000e0000 */
[----:B------:R-:W-:Y:S01]  /*5980*/  @!UP0 UIADD3 UR8, UPT, UPT, UR21, 0x6200, URZ ;  /* 0x0000620015088890 */ /* 0x000fe2000fffe0ff */
[----:B------:R-:W-:Y:S01]  /*5990*/  ISETP.NE.AND P0, PT, R10, 0x2, PT ;  /* 0x000000020a00780c */ /* 0x000fe20003f05270 */
[----:B------:R-:W-:Y:S01]  /*59a0*/  @!UP0 UIADD3 UR9, UPT, UPT, UR21, 0x88, URZ ;  /* 0x0000008815098890 */ /* 0x000fe2000fffe0ff */
[----:B------:R-:W-:Y:S01]  /*59b0*/  @!P1 R2UR UR4, R0 ;  /* 0x00000000000492ca */ /* 0x000fe200000e0000 */
[----:B------:R-:W-:Y:S01]  /*59c0*/  VOTEU.ALL UP0, P1 ;  /* 0x0000000000ff7886 */ /* 0x000fe20000800000 */
[----:B------:R-:W-:Y:S01]  /*59d0*/  UMOV UR11, UR35 ;  /* 0x00000023000b7c82 */ /* 0x000fe20008000000 */
[----:B------:R-:W-:Y:S01]  /*59e0*/  UMOV UR12, UR44 ;  /* 0x0000002c000c7c82 */ /* 0x000fe20008000000 */
[----:B------:R-:W-:Y:S01]  /*59f0*/  SEL R0, RZ, 0x1, P0 ;  /* 0x00000001ff007807 */ /* 0x000fe20000000000 */
[----:B------:R-:W-:Y:S01]  /*5a00*/  UIADD3 UR20, UPT, UPT, UR14, UR63, URZ ;  /* 0x0000003f0e147290 */ /* 0x000fe2000fffe0ff */
[----:B-1----:R-:W-:Y:S01]  /*5a10*/  IMAD.U32 R4, RZ, RZ, UR5 ;  /* 0x00000005ff047e24 */ /* 0x002fe2000f8e00ff */
[----:B------:R-:W-:Y:S01]  /*5a20*/  LOP3.LUT R11, R11, 0x1, RZ, 0x3c, !PT ;  /* 0x000000010b0b7812 */ /* 0x000fe200078e3cff */
[----:B------:R-:W-:Y:S01]  /*5a30*/  UMOV UR44, UR37 ;  /* 0x00000025002c7c82 */ /* 0x000fe20008000000 */
[----:B------:R-:W-:Y:S01]  /*5a40*/  LOP3.LUT R9, R9, R0, RZ, 0x3c, !PT ;  /* 0x0000000009097212 */ /* 0x000fe200078e3cff */
[----:B------:R-:W-:Y:S01]  /*5a50*/  UPLOP3.LUT UP4, UPT, UPT, UPT, UPT, 0x80, 0x8 ;  /* 0x000000000008789c */ /* 0x000fe20003f8f070 */
[----:B------:R-:W-:Y:S02]  /*5a60*/  SEL R10, R10, RZ, P0 ;  /* 0x000000ff0a0a7207 */ /* 0x000fe40000000000 */
[----:B------:R-:W-:Y:S01]  /*5a70*/  IMAD.U32 R5, RZ, RZ, UR4 ;  /* 0x00000004ff057e24 */ /* 0x000fe2000f8e00ff */
[----:B------:R-:W-:Y:S04]  /*5a80*/  @!P1 R2UR UR4, R4 ;  /* 0x00000000040492ca */ /* 0x000fe800000e0000 */
[----:B------:R-:W-:Y:S11]  /*5a90*/  @!P1 R2UR UR5, R5 ;  /* 0x00000000050592ca */ /* 0x000ff600000e0000 */
[----:B------:R-:W-:Y:S02]  /*5aa0*/  @!UPT UIADD3 URZ, UPT, UPT, URZ, URZ, URZ ;  /* 0x000000fffffff290 */ /* 0x000fe4000fffe0ff */
[----:B------:R1:W-:Y:S01]  /*5ab0*/  @!UP0 UTMALDG.3D [UR8], [UR4], desc[UR6] ;  /* 0x00000608040085b4 */ /* 0x0003e20008011000 */
[----:B------:R2:W-:Y:S01]  /*5ac0*/  @!P1 SYNCS.ARRIVE.TRANS64.RED.A0TR RZ, [UR21+0x88], R3 ;  /* 0x00008803ffff99a7 */ /* 0x0005e20008300415 */
[----:B------:R-:W-:Y:S01]  /*5ad0*/  SYNCS.ARRIVE.TRANS64.RED.A1T0 RZ, [UR43], RZ ;  /* 0x000000ffffff79a7 */ /* 0x000fe2000810042b */
[----:B-1----:R-:W-:Y:S01]  /*5ae0*/  UIADD3 UR11, UPT, UPT, UR13, UR16, URZ ;  /* 0x000000100d0b7290 */ /* 0x002fe2000fffe0ff */
[----:B------:R-:W-:Y:S11]  /*5af0*/  BRA.U UP2, `(.L_x_101) ;  /* 0xfffffff1024c7547 */ /* 0x000ff6000b83ffff */
[----:B--2---:R-:W-:-:S04]  /*5b00*/  SHF.L.U32 R3, R11, 0x1f, RZ ;  /* 0x0000001f0b037819 */ /* 0x004fc800000006ff */
[----:B------:R-:W1:Y:S02]  /*5b10*/  SYNCS.PHASECHK.TRANS64.TRYWAIT P0, [UR21+0x90], R3 ;  /* 0x00009003ff0075a7 */ /* 0x000e640008001115 */
[----:B-1----:R-:W-:Y:S05]  /*5b20*/  @!P0 BRA `(.L_x_102) ;  /* 0x0000004c00f08947 */ /* 0x002fea0003800000 */
.L_x_197:
[----:B------:R-:W2:Y:S02]  /*5b30*/  SYNCS.PHASECHK.TRANS64.TRYWAIT P0, [UR21+0x98], R3 ;  /* 0x00009803ff0075a7 */ /* 0x000ea40008001115 */
[----:B--2---:R-:W-:Y:S05]  /*5b40*/  @!P0 BRA `(.L_x_103) ;  /* 0x0000005000008947 */ /* 0x004fea0003800000 */
.L_x_199:
[----:B------:R-:W2:Y:S02]  /*5b50*/  SYNCS.PHASECHK.TRANS64.TRYWAIT P0, [UR21+0xa0], R3 ;  /* 0x0000a003ff0075a7 */ /* 0x000ea40008001115 */
[----:B--2---:R-:W-:Y:S05]  /*5b60*/  @!P0 BRA `(.L_x_104) ;  /* 0x0000005000108947 */ /* 0x004fea0003800000 */
.L_x_201:
[----:B-1----:R-:W-:-:S07]  /*5b70*/  MOV R0, UR21 ;  /* 0x0000001500007c02 */ /* 0x002fce0008000f00 */
.L_x_105:
[----:B-1----:R-:W-:-:S04]  /*5b80*/  SHF.L.U32 R3, R11, 0x1f, RZ ;  /* 0x0000001f0b037819 */ /* 0x002fc800000006ff */
[----:B------:R1:W2:Y:S03]  /*5b90*/  SYNCS.PHASECHK.TRANS64.TRYWAIT P0, [R0+URZ+0xa8], R3 ;  /* 0x0000a803000075a7 */ /* 0x0002a600080011ff */
[----:B--2---:R-:W-:Y:S05]  /*5ba0*/  @!P0 NANOSLEEP.SYNCS 0x989680 ;  /* 0x009896800000895d */ /* 0x004fea0003900000 */
[----:B------:R-:W2:Y:S02]  /*5bb0*/  @!P0 SYNCS.PHASECHK.TRANS64 P0, [R0+URZ+0xa8], R3 ;  /* 0x0000a803000085a7 */ /* 0x000ea400080010ff */
[----:B--23--:R-:W-:Y:S05]  /*5bc0*/  @P0 EXIT ;  /* 0x000000000000094d */ /* 0x00cfea0003800000 */
[----:B------:R-:W-:Y:S05]  /*5bd0*/  BRA `(.L_x_105) ;  /* 0xfffffffc00e87947 */ /* 0x000fea000383ffff */
.L_x_90:
[----:B------:R-:W-:-:S06]  /*5be0*/  UISETP.GE.AND UP0, UPT, UR21, 0x4, UPT ;  /* 0x000000041500788c */ /* 0x000fcc000bf06270 */
[----:B------:R-:W-:-:S13]  /*5bf0*/  PLOP3.LUT P0, PT, PT, PT, UP0, 0x80, 0x8 ;  /* 0x000000000008781c */ /* 0x000fda0003f0f008 */
[----:B------:R-:W-:Y:S05]  /*5c00*/  @!P0 EXIT ;  /* 0x000000000000894d */ /* 0x000fea0003800000 */
[----:B------:R-:W-:Y:S01]  /*5c10*/  BAR.SYNC.DEFER_BLOCKING 0x6, 0xa0 ;  /* 0x0182800000007b1d */ /* 0x000fe20000010000 */
[C---:B------:R-:W-:Y:S01]  /*5c20*/  IMAD.SHL.U32 R2, R94.reuse, 0x20, RZ ;  /* 0x000000205e027824 */ /* 0x040fe200078e00ff */
[C---:B------:R-:W-:Y:S01]  /*5c30*/  SHF.L.U32 R37, R94.reuse, 0x10, RZ ;  /* 0x000000105e257819 */ /* 0x040fe200000006ff */
[C---:B------:R-:W-:Y:S01]  /*5c40*/  IMAD.SHL.U32 R93, R94.reuse, 0x4, RZ ;  /* 0x000000045e5d7824 */ /* 0x040fe200078e00ff */
[----:B------:R-:W-:Y:S01]  /*5c50*/  LOP3.LUT R95, R94, 0x60, RZ, 0xc0, !PT ;  /* 0x000000605e5f7812 */ /* 0x000fe200078ec0ff */
[----:B------:R-:W-:Y:S01]  /*5c60*/  HFMA2 R86, -RZ, RZ, 0, 0 ;  /* 0x00000000ff567431 */ /* 0x000fe200000001ff */
[----:B------:R-:W-:Y:S02]  /*5c70*/  UMOV UR43, 0x400 ;  /* 0x00000400002b7882 */ /* 0x000fe40000000000 */
[----:B------:R-:W1:Y:S01]  /*5c80*/  LDC.64 R78, c[0x0][0xcb0] ;  /* 0x00032c00ff4e7b82 */ /* 0x000e620000000a00 */
[----:B------:R-:W-:Y:S01]  /*5c90*/  ULEA UR43, UR52, UR43, 0x18 ;  /* 0x0000002b342b7291 */ /* 0x000fe2000f8ec0ff */
[----:B------:R-:W-:Y:S01]  /*5ca0*/  LOP3.LUT R6, R2, 0xc0, RZ, 0xc0, !PT ;  /* 0x000000c002067812 */ /* 0x000fe200078ec0ff */
[----:B------:R-:W2:Y:S01]  /*5cb0*/  LDCU.64 UR6, c[0x0][0xc90] ;  /* 0x00019200ff0677ac */ /* 0x000ea20008000a00 */
[----:B------:R-:W-:Y:S01]  /*5cc0*/  LOP3.LUT R92, R94, 0x2, RZ, 0xc0, !PT ;  /* 0x000000025e5c7812 */ /* 0x000fe200078ec0ff */
[----:B------:R-:W-:Y:S01]  /*5cd0*/  IMAD.MOV.U32 R90, RZ, RZ, 0x1 ;  /* 0x00000001ff5a7424 */ /* 0x000fe200078e00ff */
[----:B------:R-:W-:Y:S01]  /*5ce0*/  LOP3.LUT R93, R6, 0x18, R93, 0xf8, !PT ;  /* 0x00000018065d7812 */ /* 0x000fe200078ef85d */
[----:B------:R-:W-:Y:S01]  /*5cf0*/  UIADD3 UR4, UPT, UPT, UR43, 0x200, URZ ;  /* 0x000002002b047890 */ /* 0x000fe2000fffe0ff */
[----:B------:R-:W3:Y:S01]  /*5d00*/  LDC.64 R76, c[0x0][0xca8] ;  /* 0x00032a00ff4c7b82 */ /* 0x000ee20000000a00 */
[----:B------:R-:W-:Y:S01]  /*5d10*/  LOP3.LUT R37, R37, 0x600000, RZ, 0xc0, !PT ;  /* 0x0060000025257812 */ /* 0x000fe200078ec0ff */
[----:B------:R-:W-:Y:S01]  /*5d20*/  IMAD.MOV.U32 R36, RZ, RZ, RZ ;  /* 0x000000ffff247224 */ /* 0x000fe200078e00ff */
[----:B------:R-:W-:-:S02]  /*5d30*/  LOP3.LUT R93, R93, 0xf20, R2, 0xf8, !PT ;  /* 0x00000f205d5d7812 */ /* 0x000fc400078ef802 */
[----:B------:R-:W-:Y:S01]  /*5d40*/  CS2R R88, SRZ ;  /* 0x0000000000587805 */ /* 0x000fe2000001ff00 */
[----:B------:R-:W-:Y:S01]  /*5d50*/  IMAD.U32 R84, RZ, RZ, UR4 ;  /* 0x00000004ff547e24 */ /* 0x000fe2000f8e00ff */
[----:B------:R-:W-:Y:S01]  /*5d60*/  LOP3.LUT R94, R94, 0x4, RZ, 0xc0, !PT ;  /* 0x000000045e5e7812 */ /* 0x000fe200078ec0ff */
[----:B------:R-:W4:Y:S01]  /*5d70*/  LDCU UR60, c[0x0][0x370] ;  /* 0x00006e00ff3c77ac */ /* 0x000f220008000800 */
[----:B------:R-:W4:Y:S02]  /*5d80*/  LDS R0, [UR43+0x150] ;  /* 0x0001502bff007984 */ /* 0x000f240008000800 */
[----:B------:R-:W-:Y:S01]  /*5d90*/  LEA R93, R93, R84, 0x1 ;  /* 0x000000545d5d7211 */ /* 0x000fe200078e08ff */
[----:B------:R-:W1:Y:S01]  /*5da0*/  LDCU UR42, c[0x0][0xf0c] ;  /* 0x0001e180ff2a77ac */ /* 0x000e620008000800 */
[----:B--2---:R-:W-:Y:S01]  /*5db0*/  IMAD.U32 R97, RZ, RZ, UR6 ;  /* 0x00000006ff617e24 */ /* 0x004fe2000f8e00ff */
[----:B------:R-:W-:Y:S02]  /*5dc0*/  MOV R96, UR7 ;  /* 0x0000000700607c02 */ /* 0x000fe40008000f00 */
[--C-:B------:R-:W-:Y:S01]  /*5dd0*/  IMAD R92, R92, -0x10, R93.reuse ;  /* 0xfffffff05c5c7824 */ /* 0x100fe200078e025d */
[----:B------:R-:W2:Y:S01]  /*5de0*/  LDCU UR38, c[0x0][0xf30] ;  /* 0x0001e600ff2677ac */ /* 0x000ea20008000800 */
[----:B------:R-:W-:Y:S01]  /*5df0*/  IMAD R91, R94, -0x10, R93 ;  /* 0xfffffff05e5b7824 */ /* 0x000fe200078e025d */
[----:B------:R-:W1:Y:S01]  /*5e00*/  LDCU.64 UR54, c[0x0][0xc88] ;  /* 0x00019100ff3677ac */ /* 0x000e620008000a00 */
[----:B------:R-:W1:Y:S01]  /*5e10*/  LDCU.64 UR40, c[0x0][0xf28] ;  /* 0x0001e500ff2877ac */ /* 0x000e620008000a00 */
[----:B------:R-:W1:Y:S01]  /*5e20*/  LDCU.128 UR56, c[0x0][0xf10] ;  /* 0x0001e200ff3877ac */ /* 0x000e620008000c00 */
[----:B------:R-:W1:Y:S01]  /*5e30*/  LDCU UR53, c[0x0][0x374] ;  /* 0x00006e80ff3577ac */ /* 0x000e620008000800 */
[----:B------:R-:W-:Y:S01]  /*5e40*/  UMOV UR47, URZ ;  /* 0x000000ff002f7c82 */ /* 0x000fe20008000000 */
[----:B------:R-:W-:Y:S01]  /*5e50*/  UMOV UR46, URZ ;  /* 0x000000ff002e7c82 */ /* 0x000fe20008000000 */
[----:B-1234-:R-:W-:-:S07]  /*5e60*/  IMAD.IADD R37, R0, 0x1, R37 ;  /* 0x0000000100257824 */ /* 0x01efce00078e0225 */
.L_x_149:
[----:B------:R-:W-:Y:S02]  /*5e70*/  LEA R3, R86, UR43, 0x3 ;  /* 0x0000002b56037c11 */ /* 0x000fe4000f8e18ff */
[----:B------:R-:W-:Y:S02]  /*5e80*/  SHF.L.U32 R0, R88, 0x1f, RZ ;  /* 0x0000001f58007819 */ /* 0x000fe400000006ff */
[----:B------:R-:W-:Y:S02]  /*5e90*/  LEA R5, R86, UR43, 0x4 ;  /* 0x0000002b56057c11 */ /* 0x000fe4000f8e20ff */
[----:B-1----:R-:W1:Y:S02]  /*5ea0*/  SYNCS.PHASECHK.TRANS64.TRYWAIT P0, [R3+URZ+0xc0], R0 ;  /* 0x0000c000030075a7 */ /* 0x002e6400080011ff */
[----:B-12---:R-:W-:Y:S05]  /*5eb0*/  @!P0 BRA `(.L_x_106) ;  /* 0x0000004c00548947 */ /* 0x006fea0003800000 */
.L_x_202:
[----:B------:R-:W2:Y:S01]  /*5ec0*/  LDS.128 R4, [R5+0x130] ;  /* 0x0001300005047984 */ /* 0x000ea20000000c00 */
[----:B------:R-:W-:Y:S01]  /*5ed0*/  UISETP.GE.AND UP0, UPT, UR39, 0x1, UPT ;  /* 0x000000012700788c */ /* 0x000fe2000bf06270 */
[----:B------:R-:W-:Y:S01]  /*5ee0*/  @!PT LDS RZ, [RZ] ;  /* 0x00000000fffff984 */ /* 0x000fe20000000800 */
[----:B------:R-:W-:Y:S01]  /*5ef0*/  @!PT LDS RZ, [RZ] ;  /* 0x00000000fffff984 */ /* 0x000fe20000000800 */
[----:B------:R-:W-:Y:S01]  /*5f00*/  @!PT LDS RZ, [RZ] ;  /* 0x00000000fffff984 */ /* 0x000fe20000000800 */
[----:B------:R-:W-:Y:S01]  /*5f10*/  @!PT LDS RZ, [RZ] ;  /* 0x00000000fffff984 */ /* 0x000fe20000000800 */
[----:B------:R3:W-:Y:S06]  /*5f20*/  MEMBAR.ALL.CTA ;  /* 0x0000000000007992 */ /* 0x0007ec0000008000 */
[----:B---3--:R-:W3:Y:S01]  /*5f30*/  FENCE.VIEW.ASYNC.S ;  /* 0x00000000000073c6 */ /* 0x008ee20000000000 */
[----:B--2---:R-:W-:Y:S11]  /*5f40*/  LOP3.LUT P0, RZ, R6, 0x1, RZ, 0xc0, !PT ;  /* 0x0000000106ff7812 */ /* 0x004ff6000780c0ff */
[----:B------:R-:W-:Y:S02]  /*5f50*/  @!UPT UIADD3 URZ, UPT, UPT, URZ, URZ, URZ ;  /* 0x000000fffffff290 */ /* 0x000fe4000fffe0ff */
[----:B---3--:R-:W-:Y:S01]  /*5f60*/  VOTEU.ANY UP1, P0 ;  /* 0x0000000000ff7886 */ /* 0x008fe20000020100 */
[----:B------:R-:W-:Y:S01]  /*5f70*/  PLOP3.LUT P0, PT, PT, PT, UP1, 0x80, 0x8 ;  /* 0x000000000008781c */ /* 0x000fe20003f0f018 */
[----:B------:R-:W-:Y:S11]  /*5f80*/  UP2UR UR62, UPR, URZ, 0x2 ;  /* 0x00000002ff3e7883 */ /* 0x000ff60008000000 */
[----:B------:R-:W-:Y:S01]  /*5f90*/  @!UPT UIADD3 URZ, UPT, UPT, URZ, URZ, URZ ;  /* 0x000000fffffff290 */ /* 0x000fe2000fffe0ff */
[----:B-1----:R-:W-:Y:S02]  /*5fa0*/  @P0 SHF.R.U32.HI R0, RZ, 0x10, R5 ;  /* 0x00000010ff000819 */ /* 0x002fe40000011605 */
        /* <DEDUP_REMOVED lines=12> */
[----:B------:R-:W2:Y:S01]  /*6070*/  LDCU UR10, c[0x0][0xf20] ;  /* 0x0001e400ff0a77ac */ /* 0x000ea20008000800 */
[----:B------:R-:W-:Y:S02]  /*6080*/  UIMAD.WIDE.U32 UR4, UR53, UR59, URZ ;  /* 0x0000003b350472a5 */ /* 0x000fe4000f8e00ff */
[----:B------:R-:W-:Y:S02]  /*6090*/  UIMAD.WIDE.U32 UR6, UR60, UR56, URZ ;  /* 0x000000383c0672a5 */ /* 0x000fe4000f8e00ff */
[----:B------:R-:W-:Y:S02]  /*60a0*/  UISETP.NE.AND UP0, UPT, UR58, 0x1, UPT ;  /* 0x000000013a00788c */ /* 0x000fe4000bf05270 */
[----:B------:R-:W-:Y:S02]  /*60b0*/  UIMAD.WIDE.U32 UR8, UR36, UR59, URZ ;  /* 0x0000003b240872a5 */ /* 0x000fe4000f8e00ff */
[----:B------:R-:W-:Y:S02]  /*60c0*/  UIMAD.WIDE.U32 UR12, UR37, UR56, URZ ;  /* 0x00000038250c72a5 */ /* 0x000fe4000f8e00ff */
[----:B------:R-:W-:Y:S02]  /*60d0*/  UISETP.NE.AND UP1, UPT, UR42, 0x1, UPT ;  /* 0x000000012a00788c */ /* 0x000fe4000bf25270 */
[----:B------:R-:W-:Y:S01]  /*60e0*/  UISETP.NE.AND UP2, UPT, UR39, 0x1, UPT ;  /* 0x000000012700788c */ /* 0x000fe2000bf45270 */
[----:B------:R-:W-:Y:S02]  /*60f0*/  UMOV UR4, UR5 ;  /* 0x0000000500047c82 */ /* 0x000fe40008000000 */
[----:B--2---:R-:W-:Y:S03]  /*6100*/  USHF.R.U32.HI UR5, URZ, UR10, UR4 ;  /* 0x0000000aff057299 */ /* 0x004fe60008011604 */
[----:B------:R-:W-:Y:S02]  /*6110*/  UMOV UR4, UR7 ;  /* 0x0000000700047c82 */ /* 0x000fe40008000000 */
[----:B------:R-:W-:Y:S02]  /*6120*/  USHF.R.U32.HI UR7, URZ, UR57, UR4 ;  /* 0x00000039ff077299 */ /* 0x000fe40008011604 */
[----:B------:R-:W-:Y:S02]  /*6130*/  USEL UR4, UR53, UR5, !UP0 ;  /* 0x0000000535047287 */ /* 0x000fe4000c000000 */
[----:B------:R-:W-:Y:S01]  /*6140*/  USEL UR7, UR60, UR7, !UP1 ;  /* 0x000000073c077287 */ /* 0x000fe2000c800000 */
[----:B------:R-:W-:Y:S01]  /*6150*/  UMOV UR5, UR9 ;  /* 0x0000000900057c82 */ /* 0x000fe20008000000 */
[----:B------:R-:W-:Y:S02]  /*6160*/  UIMAD.WIDE.U32 UR8, UR4, UR40, URZ ;  /* 0x00000028040872a5 */ /* 0x000fe4000f8e00ff */
[----:B------:R-:W-:Y:S03]  /*6170*/  USHF.R.U32.HI UR6, URZ, UR10, UR5 ;  /* 0x0000000aff067299 */ /* 0x000fe60008011605 */
[----:B------:R-:W-:Y:S01]  /*6180*/  UMOV UR5, UR13 ;  /* 0x0000000d00057c82 */ /* 0x000fe20008000000 */
[----:B------:R-:W-:Y:S02]  /*6190*/  UIMAD.WIDE.U32 UR12, UR7, UR40, URZ ;  /* 0x00000028070c72a5 */ /* 0x000fe4000f8e00ff */
[----:B------:R-:W-:Y:S02]  /*61a0*/  USHF.R.U32.HI UR10, URZ, UR57, UR5 ;  /* 0x00000039ff0a7299 */ /* 0x000fe40008011605 */
[----:B------:R-:W-:Y:S01]  /*61b0*/  USEL UR6, UR36, UR6, !UP0 ;  /* 0x0000000624067287 */ /* 0x000fe2000c000000 */
[----:B------:R-:W-:Y:S02]  /*61c0*/  UMOV UR5, UR9 ;  /* 0x0000000900057c82 */ /* 0x000fe40008000000 */
[----:B------:R-:W-:Y:S01]  /*61d0*/  UMOV UR8, UR13 ;  /* 0x0000000d00087c82 */ /* 0x000fe20008000000 */
[----:B------:R-:W-:Y:S02]  /*61e0*/  @UP2 USHF.R.U32.HI UR4, URZ, UR41, UR5 ;  /* 0x00000029ff042299 */ /* 0x000fe40008011605 */
[----:B------:R-:W-:Y:S02]  /*61f0*/  @UP2 USHF.R.U32.HI UR7, URZ, UR41, UR8 ;  /* 0x00000029ff072299 */ /* 0x000fe40008011608 */
[----:B------:R-:W-:Y:S02]  /*6200*/  UIMAD UR4, UR39, UR4, URZ ;  /* 0x00000004270472a4 */ /* 0x000fe4000f8e02ff */
[----:B------:R-:W-:Y:S02]  /*6210*/  UIMAD.WIDE.U32 UR12, UR6, UR40, URZ ;  /* 0x00000028060c72a5 */ /* 0x000fe4000f8e00ff */
[----:B------:R-:W-:Y:S02]  /*6220*/  USEL UR5, UR37, UR10, !UP1 ;  /* 0x0000000a25057287 */ /* 0x000fe4000c800000 */
[----:B------:R-:W-:Y:S02]  /*6230*/  UIMAD UR8, UR39, UR7, URZ ;  /* 0x00000007270872a4 */ /* 0x000fe4000f8e02ff */
[----:B------:R-:W-:Y:S03]  /*6240*/  UISETP.GE.AND UP0, UPT, UR6, UR4, UPT ;  /* 0x000000040600728c */ /* 0x000fe6000bf06270 */
[----:B------:R-:W-:Y:S01]  /*6250*/  UMOV UR4, UR13 ;  /* 0x0000000d00047c82 */ /* 0x000fe20008000000 */
[----:B------:R-:W-:Y:S02]  /*6260*/  UISETP.GE.OR UP0, UPT, UR5, UR8, UP0 ;  /* 0x000000080500728c */ /* 0x000fe40008706670 */
[----:B------:R-:W-:Y:S02]  /*6270*/  USHF.R.U32.HI UR4, URZ, UR41, UR4 ;  /* 0x00000029ff047299 */ /* 0x000fe40008011604 */
[----:B------:R-:W-:Y:S02]  /*6280*/  UIMAD.WIDE.U32 UR8, UR5, UR40, URZ ;  /* 0x00000028050872a5 */ /* 0x000fe4000f8e00ff */
[----:B------:R-:W-:Y:S02]  /*6290*/  USEL UR12, UR6, UR4, !UP2 ;  /* 0x00000004060c7287 */ /* 0x000fe4000d000000 */
[----:B------:R-:W-:Y:S02]  /*62a0*/  UIADD3 UR8, UPT, UPT, -UR5, URZ, URZ ;  /* 0x000000ff05087290 */ /* 0x000fe4000fffe1ff */
[----:B------:R-:W-:Y:S01]  /*62b0*/  UIADD3 UR10, UPT, UPT, -UR12, URZ, URZ ;  /* 0x000000ff0c0a7290 */ /* 0x000fe2000fffe1ff */
[----:B------:R-:W-:Y:S01]  /*62c0*/  @!UP0 UMOV UR4, UR9 ;  /* 0x0000000900048c82 */ /* 0x000fe20008000000 */
[----:B------:R-:W-:Y:S02]  /*62d0*/  UIADD3 UR9, UPT, UPT, -UR6, URZ, URZ ;  /* 0x000000ff06097290 */ /* 0x000fe4000fffe1ff */
[----:B------:R-:W-:Y:S02]  /*62e0*/  @!UP0 USHF.R.U32.HI UR4, URZ, UR41, UR4 ;  /* 0x00000029ff048299 */ /* 0x000fe40008011604 */
[----:B------:R-:W-:Y:S02]  /*62f0*/  UIMAD UR10, UR39, UR10, UR6 ;  /* 0x0000000a270a72a4 */ /* 0x000fe4000f8e0206 */
[----:B------:R-:W-:Y:S04]  /*6300*/  @!UP0 USEL UR4, UR5, UR4, !UP2 ;  /* 0x0000000405048287 */ /* 0x000fe8000d000000 */
[----:B------:R-:W-:Y:S02]  /*6310*/  @!UP0 UIMAD UR10, UR7, UR10, UR4 ;  /* 0x0000000a070a82a4 */ /* 0x000fe4000f8e0204 */
[----:B------:R-:W-:Y:S02]  /*6320*/  @!UP0 UIADD3 UR12, UPT, UPT, UR12, -UR4, URZ ;  /* 0x800000040c0c8290 */ /* 0x000fe4000fffe0ff */
[----:B------:R-:W-:Y:S02]  /*6330*/  UIMAD UR7, UR42, UR8, UR37 ;  /* 0x000000082a0772a4 */ /* 0x000fe4000f8e0225 */
[----:B------:R-:W-:Y:S02]  /*6340*/  @!UP0 UIMAD UR6, UR12, UR39, UR5 ;  /* 0x000000270c0682a4 */ /* 0x000fe4000f8e0205 */
[----:B------:R-:W-:Y:S01]  /*6350*/  UIMAD UR4, UR58, UR9, UR36 ;  /* 0x000000093a0472a4 */ /* 0x000fe2000f8e0224 */
[----:B------:R-:W-:Y:S02]  /*6360*/  @!UP0 UMOV UR5, UR10 ;  /* 0x0000000a00058c82 */ /* 0x000fe40008000000 */
[----:B------:R-:W-:Y:S02]  /*6370*/  UIMAD UR37, UR5, UR42, UR7 ;  /* 0x0000002a052572a4 */ /* 0x000fe4000f8e0207 */
[----:B------:R-:W-:Y:S11]  /*6380*/  UIMAD UR36, UR6, UR58, UR4 ;  /* 0x0000003a062472a4 */ /* 0x000ff6000f8e0204 */
[----:B------:R-:W-:Y:S01]  /*6390*/  @!UPT UIADD3 URZ, UPT, UPT, URZ, URZ, URZ ;  /* 0x000000fffffff290 */ /* 0x000fe2000fffe0ff */
.L_x_107:
[----:B------:R-:W-:Y:S01]  /*63a0*/  UISETP.NE.AND UP0, UPT, UR38, 0x1, UPT ;  /* 0x000000012600788c */ /* 0x000fe2000bf05270 */
[----:B------:R-:W-:Y:S01]  /*63b0*/  LOP3.LUT P0, RZ, R84, 0x1b0, RZ, 0xc0, !PT ;  /* 0x000001b054ff7812 */ /* 0x000fe2000780c0ff */
[----:B------:R-:W-:Y:S01]  /*63c0*/  USHF.L.U32 UR49, UR11, 0x7, URZ ;  /* 0x000000070b317899 */ /* 0x000fe200080006ff */
[----:B------:R-:W-:Y:S01]  /*63d0*/  BSSY.RECONVERGENT B6, `(.L_x_108) ;  /* 0x0000034000067945 */ /* 0x000fe20003800200 */
[----:B------:R-:W-:Y:S01]  /*63e0*/  USHF.L.U32 UR50, UR20, 0x7, URZ ;  /* 0x0000000714327899 */ /* 0x000fe200080006ff */
[----:B------:R-:W-:Y:S06]  /*63f0*/  IADD3 R86, PT, PT, R86, 0x1, RZ ;  /* 0x0000000156567810 */ /* 0x000fec0007ffe0ff */
[----:B------:R-:W2:Y:S01]  /*6400*/  @!UP0 LDCU.128 UR12, c[0x0][0xf10] ;  /* 0x0001e200ff0c87ac */ /* 0x000ea20008000c00 */
[----:B------:R-:W3:Y:S01]  /*6410*/  @!UP0 LDCU UR5, c[0x0][0xf0c] ;  /* 0x0001e180ff0587ac */ /* 0x000ee20008000800 */
[----:B------:R-:W4:Y:S01]  /*6420*/  @!UP0 LDCU UR10, c[0x0][0xf20] ;  /* 0x0001e400ff0a87ac */ /* 0x000f220008000800 */
[----:B--2---:R-:W-:Y:S02]  /*6430*/  UIMAD.WIDE.U32 UR8, UR37, UR12, URZ ;  /* 0x0000000c250872a5 */ /* 0x004fe4000f8e00ff */
[----:B------:R-:W-:Y:S02]  /*6440*/  UIMAD.WIDE.U32 UR6, UR36, UR15, URZ ;  /* 0x0000000f240672a5 */ /* 0x000fe4000f8e00ff */
[----:B------:R-:W-:Y:S03]  /*6450*/  @!UP0 UISETP.NE.AND UP1, UPT, UR14, 0x1, UPT ;  /* 0x000000010e00888c */ /* 0x000fe6000bf25270 */
[----:B------:R-:W-:Y:S01]  /*6460*/  @!UP0 UMOV UR4, UR9 ;  /* 0x0000000900048c82 */ /* 0x000fe20008000000 */
[----:B---3--:R-:W-:Y:S02]  /*6470*/  @!UP0 UISETP.NE.AND UP2, UPT, UR5, 0x1, UPT ;  /* 0x000000010500888c */ /* 0x008fe4000bf45270 */
[----:B------:R-:W-:Y:S01]  /*6480*/  @!UP0 USHF.R.U32.HI UR4, URZ, UR13, UR4 ;  /* 0x0000000dff048299 */ /* 0x000fe20008011604 */
[----:B------:R-:W-:Y:S02]  /*6490*/  @!UP0 UMOV UR6, UR7 ;  /* 0x0000000700068c82 */ /* 0x000fe40008000000 */
[----:B----4-:R-:W-:Y:S02]  /*64a0*/  @!UP0 USHF.R.U32.HI UR6, URZ, UR10, UR6 ;  /* 0x0000000aff068299 */ /* 0x010fe40008011606 */
[----:B------:R-:W-:Y:S02]  /*64b0*/  @!UP0 USEL UR7, UR37, UR4, !UP2 ;  /* 0x0000000425078287 */ /* 0x000fe4000d000000 */
[----:B------:R-:W-:Y:S04]  /*64c0*/  @!UP0 USEL UR6, UR36, UR6, !UP1 ;  /* 0x0000000624068287 */ /* 0x000fe8000c800000 */
[----:B------:R-:W-:Y:S02]  /*64d0*/  @!UP0 UIADD3 UR4, UPT, UPT, -UR7, UR6, URZ ;  /* 0x0000000607048290 */ /* 0x000fe4000fffe1ff */
[----:B------:R-:W-:Y:S02]  /*64e0*/  @!UP0 UIADD3 UR6, UPT, UPT, UR7, -UR6, URZ ;  /* 0x8000000607068290 */ /* 0x000fe4000fffe0ff */
[----:B------:R-:W-:Y:S02]  /*64f0*/  @!UP0 UIMAD UR37, UR4, UR5, UR37 ;  /* 0x00000005042582a4 */ /* 0x000fe4000f8e0225 */
[----:B------:R-:W-:Y:S01]  /*6500*/  @!UP0 UIMAD UR36, UR6, UR14, UR36 ;  /* 0x0000000e062482a4 */ /* 0x000fe2000f8e0224 */
[----:B------:R-:W-:Y:S11]  /*6510*/  @!P0 BRA `(.L_x_109) ;  /* 0x00000000007c8947 */ /* 0x000ff60003800000 */
[----:B------:R-:W2:Y:S01]  /*6520*/  LDCU.64 UR8, c[0x4][0x80] ;  /* 0x01001000ff0877ac */ /* 0x000ea20008000a00 */
[----:B------:R-:W-:Y:S01]  /*6530*/  MOV R2, 0x0 ;  /* 0x0000000000027802 */ /* 0x000fe20000000f00 */
[----:B------:R-:W-:Y:S02]  /*6540*/  HFMA2 R12, -RZ, RZ, 0, 5.9604644775390625e-08 ;  /* 0x00000001ff0c7431 */ /* 0x000fe400000001ff */
[----:B------:R-:W-:Y:S01]  /*6550*/  IMAD.MOV.U32 R8, RZ, RZ, 0x70 ;  /* 0x00000070ff087424 */ /* 0x000fe200078e00ff */
[----:B------:R3:W4:Y:S01]  /*6560*/  LDC.64 R14, c[0x4][R2] ;  /* 0x01000000020e7b82 */ /* 0x0007220000000a00 */
[----:B------:R-:W1:Y:S01]  /*6570*/  LDCU.64 UR6, c[0x4][0x88] ;  /* 0x01001100ff0677ac */ /* 0x000e620008000a00 */
[----:B------:R-:W-:Y:S01]  /*6580*/  IMAD.MOV.U32 R13, RZ, RZ, RZ ;  /* 0x000000ffff0d7224 */ /* 0x000fe200078e00ff */
[----:B------:R-:W1:Y:S01]  /*6590*/  LDCU.64 UR4, c[0x4][0x8] ;  /* 0x01000100ff0477ac */ /* 0x000e620008000a00 */
[----:B--2---:R-:W-:Y:S01]  /*65a0*/  MOV R5, UR9 ;  /* 0x0000000900057c02 */ /* 0x004fe20008000f00 */
[----:B------:R-:W-:Y:S01]  /*65b0*/  IMAD.U32 R4, RZ, RZ, UR8 ;  /* 0x00000008ff047e24 */ /* 0x000fe2000f8e00ff */
[----:B-1----:R-:W-:Y:S01]  /*65c0*/  MOV R7, UR7 ;  /* 0x0000000700077c02 */ /* 0x002fe20008000f00 */
[----:B------:R-:W-:Y:S01]  /*65d0*/  IMAD.U32 R6, RZ, RZ, UR6 ;  /* 0x00000006ff067e24 */ /* 0x000fe2000f8e00ff */
[----:B------:R-:W-:Y:S01]  /*65e0*/  MOV R11, UR5 ;  /* 0x00000005000b7c02 */ /* 0x000fe20008000f00 */
[----:B------:R-:W-:Y:S02]  /*65f0*/  IMAD.U32 R10, RZ, RZ, UR4 ;  /* 0x00000004ff0a7e24 */ /* 0x000fe4000f8e00ff */
[----:B------:R-:W-:Y:S07]  /*6600*/  LEPC R20, `(.L_x_110) ;  /* 0x000000001014794e */ /* 0x000fee0000000000 */
[----:B---345:R-:W-:Y:S05]  /*6610*/  CALL.ABS.NOINC R14 ;  /* 0x000000000e007343 */ /* 0x038fea0003c00000 */
.L_x_110:
[----:B------:R-:W1:Y:S01]  /*6620*/  LDCU.64 UR8, c[0x4][0x80] ;  /* 0x01001000ff0877ac */ /* 0x000e620008000a00 */
[----:B------:R-:W2:Y:S01]  /*6630*/  LDC.64 R2, c[0x4][R2] ;  /* 0x0100000002027b82 */ /* 0x000ea20000000a00 */
[----:B------:R-:W-:Y:S02]  /*6640*/  HFMA2 R12, -RZ, RZ, 0, 5.9604644775390625e-08 ;  /* 0x00000001ff0c7431 */ /* 0x000fe400000001ff */
[----:B------:R-:W-:Y:S02]  /*6650*/  IMAD.MOV.U32 R8, RZ, RZ, 0x70 ;  /* 0x00000070ff087424 */ /* 0x000fe400078e00ff */
[----:B------:R-:W-:Y:S01]  /*6660*/  IMAD.MOV.U32 R13, RZ, RZ, RZ ;  /* 0x000000ffff0d7224 */ /* 0x000fe200078e00ff */
[----:B------:R-:W3:Y:S01]  /*6670*/  LDCU.64 UR6, c[0x4][0x88] ;  /* 0x01001100ff0677ac */ /* 0x000ee20008000a00 */
[----:B------:R-:W4:Y:S01]  /*6680*/  LDCU.64 UR4, c[0x4][0x8] ;  /* 0x01000100ff0477ac */ /* 0x000f220008000a00 */
[----:B-1----:R-:W-:Y:S02]  /*6690*/  MOV R4, UR8 ;  /* 0x0000000800047c02 */ /* 0x002fe40008000f00 */
[----:B------:R-:W-:Y:S02]  /*66a0*/  MOV R5, UR9 ;  /* 0x0000000900057c02 */ /* 0x000fe40008000f00 */
[----:B---3--:R-:W-:Y:S01]  /*66b0*/  MOV R7, UR7 ;  /* 0x0000000700077c02 */ /* 0x008fe20008000f00 */
[----:B------:R-:W-:Y:S01]  /*66c0*/  IMAD.U32 R6, RZ, RZ, UR6 ;  /* 0x00000006ff067e24 */ /* 0x000fe2000f8e00ff */
[----:B----4-:R-:W-:Y:S01]  /*66d0*/  MOV R11, UR5 ;  /* 0x00000005000b7c02 */ /* 0x010fe20008000f00 */
[----:B------:R-:W-:Y:S02]  /*66e0*/  IMAD.U32 R10, RZ, RZ, UR4 ;  /* 0x00000004ff0a7e24 */ /* 0x000fe4000f8e00ff */
[----:B------:R-:W-:Y:S07]  /*66f0*/  LEPC R20, `(.L_x_109) ;  /* 0x000000001014794e */ /* 0x000fee0000000000 */
[----:B--2---:R-:W-:Y:S05]  /*6700*/  CALL.ABS.NOINC R2 ;  /* 0x0000000002007343 */ /* 0x004fea0003c00000 */
.L_x_109:
[----:B------:R-:W-:Y:S05]  /*6710*/  BSYNC.RECONVERGENT B6 ;  /* 0x0000000000067941 */ /* 0x000fea0003800200 */
.L_x_108:
[----:B------:R-:W-:Y:S02]  /*6720*/  R2UR UR6, R83 ;  /* 0x00000000530672ca */ /* 0x000fe400000e0000 */
[----:B------:R-:W-:Y:S02]  /*6730*/  R2UR UR5, R97 ;  /* 0x00000000610572ca */ /* 0x000fe400000e0000 */
[----:B------:R-:W-:Y:S02]  /*6740*/  R2UR UR4, R96 ;  /* 0x00000000600472ca */ /* 0x000fe400000e0000 */
[----:B------:R-:W-:Y:S02]  /*6750*/  ISETP.NE.U32.AND P4, PT, R78, RZ, PT ;  /* 0x000000ff4e00720c */ /* 0x000fe40003f85070 */
[----:B------:R-:W-:Y:S02]  /*6760*/  ISETP.NE.U32.AND P2, PT, RZ, UR54, PT ;  /* 0x00000036ff007c0c */ /* 0x000fe4000bf45070 */
[----:B------:R-:W-:Y:S02]  /*6770*/  ISETP.NE.AND.EX P4, PT, R79, RZ, PT, P4 ;  /* 0x000000ff4f00720c */ /* 0x000fe40003f85340 */
[----:B------:R-:W-:Y:S01]  /*6780*/  ISETP.NE.AND.EX P2, PT, RZ, UR55, PT, P2 ;  /* 0x00000037ff007c0c */ /* 0x000fe2000bf45320 */
[----:B------:R-:W-:Y:S02]  /*6790*/  UISETP.NE.AND UP2, UPT, UR6, URZ, UPT ;  /* 0x000000ff0600728c */ /* 0x000fe4000bf45270 */
[----:B------:R-:W-:Y:S04]  /*67a0*/  UISETP.NE.U32.AND UP0, UPT, UR5, URZ, UPT ;  /* 0x000000ff0500728c */ /* 0x000fe8000bf05070 */
[----:B------:R-:W-:Y:S01]  /*67b0*/  UISETP.NE.AND.EX UP1, UPT, UR4, URZ, UPT, UP0 ;  /* 0x000000ff0400728c */ /* 0x000fe2000bf25300 */
[----:B------:R-:W-:Y:S01]  /*67c0*/  PLOP3.LUT P1, PT, PT, PT, UP2, 0x80, 0x8 ;  /* 0x000000000008781c */ /* 0x000fe20003f2f028 */
[----:B------:R-:W-:Y:S03]  /*67d0*/  UPLOP3.LUT UP0, UPT, UPT, UPT, UPT, 0x40, 0x4 ;  /* 0x000000000004789c */ /* 0x000fe60003f0e870 */
[----:B------:R-:W-:Y:S06]  /*67e0*/  @UP2 UPLOP3.LUT UP0, UPT, UPT, UPT, UP1, 0x80, 0x8 ;  /* 0x000000000008289c */ /* 0x000fec0003f0f010 */
[----:B------:R-:W-:Y:S01]  /*67f0*/  PLOP3.LUT P0, PT, PT, PT, UP0, 0x80, 0x8 ;  /* 0x000000000008781c */ /* 0x000fe20003f0f008 */
[----:B------:R-:W-:Y:S01]  /*6800*/  @!UPT UIADD3 URZ, UPT, UPT, URZ, URZ, URZ ;  /* 0x000000fffffff290 */ /* 0x000fe2000fffe0ff */
[----:B------:R-:W-:Y:S11]  /*6810*/  BRA.U !UP1, `(.L_x_111) ;  /* 0x0000000109407547 */ /* 0x000ff6000b800000 */
[----:B------:R-:W-:Y:S01]  /*6820*/  UISETP.NE.U32.AND UP0, UPT, UR54, URZ, UPT ;  /* 0x000000ff3600728c */ /* 0x000fe2000bf05070 */
[----:B------:R-:W-:Y:S01]  /*6830*/  R2UR UR6, R97 ;  /* 0x00000000610672ca */ /* 0x000fe200000e0000 */
[----:B------:R-:W2:Y:S01]  /*6840*/  LDCU.64 UR8, c[0x0][0x358] ;  /* 0x00006b00ff0877ac */ /* 0x000ea20008000a00 */
[----:B------:R-:W-:Y:S02]  /*6850*/  HFMA2 R80, -RZ, RZ, 0, 5.9604644775390625e-08 ;  /* 0x00000001ff507431 */ /* 0x000fe400000001ff */
[----:B-1----:R-:W-:Y:S01]  /*6860*/  IMAD.MOV.U32 R0, RZ, RZ, 0x1 ;  /* 0x00000001ff007424 */ /* 0x002fe200078e00ff */
[----:B------:R-:W-:Y:S06]  /*6870*/  UISETP.NE.AND.EX UP0, UPT, UR55, URZ, UPT, UP0 ;  /* 0x000000ff3700728c */ /* 0x000fec000bf05300 */
[----:B------:R-:W-:Y:S05]  /*6880*/  PLOP3.LUT P3, PT, PT, PT, UP0, 0x80, 0x8 ;  /* 0x000000000008781c */ /* 0x000fea0003f6f008 */
[----:B------:R-:W1:Y:S01]  /*6890*/  @UP0 LDCU.64 UR4, c[0x0][0xc88] ;  /* 0x00019100ff0407ac */ /* 0x000e620008000a00 */
[----:B------:R-:W-:Y:S07]  /*68a0*/  @UP0 UIMAD UR6, UR44, UR6, URZ ;  /* 0x000000062c0602a4 */ /* 0x000fee000f8e02ff */
[----:B------:R-:W-:Y:S01]  /*68b0*/  @!P3 PRMT R80, R0, 0x7610, R80 ;  /* 0x000076100050b816 */ /* 0x000fe20000000050 */
[----:B-1----:R-:W-:Y:S06]  /*68c0*/  @UP0 UIMAD.WIDE UR4, UR6, 0x4, UR4 ;  /* 0x00000004060408a5 */ /* 0x002fec000f8e0204 */
[----:B------:R-:W-:Y:S02]  /*68d0*/  IMAD.U32 R2, RZ, RZ, UR4 ;  /* 0x00000004ff027e24 */ /* 0x000fe4000f8e00ff */
[----:B------:R-:W-:Y:S03]  /*68e0*/  IMAD.U32 R3, RZ, RZ, UR5 ;  /* 0x00000005ff037e24 */ /* 0x000fe6000f8e00ff */
[----:B------:R-:W1:Y:S02]  /*68f0*/  @!UP0 LDCU UR4, c[0x0][0xc80] ;  /* 0x00019000ff0487ac */ /* 0x000e640008000800 */
[----:B--2--5:R2:W5:Y:S02]  /*6900*/  @P3 LDG.E R41, desc[UR8][R2.64] ;  /* 0x0000000802293981 */ /* 0x024564000c1e1900 */
[----:B-12---:R-:W-:Y:S02]  /*6910*/  @!P3 MOV R41, UR4 ;  /* 0x000000040029bc02 */ /* 0x006fe40008000f00 */
.L_x_111:
[----:B------:R-:W-:Y:S05]  /*6920*/  @!P4 BRA `(.L_x_112) ;  /* 0x000000000024c947 */ /* 0x000fea0003800000 */
[----:B------:R-:W-:Y:S01]  /*6930*/  ISETP.NE.U32.AND P3, PT, R76, RZ, PT ;  /* 0x000000ff4c00720c */ /* 0x000fe20003f65070 */
[----:B------:R-:W2:Y:S03]  /*6940*/  LDCU.64 UR4, c[0x0][0x358] ;  /* 0x00006b00ff0477ac */ /* 0x000ea60008000a00 */
[----:B------:R-:W-:Y:S11]  /*6950*/  ISETP.NE.AND.EX P3, PT, R77, RZ, PT, P3 ;  /* 0x000000ff4d00720c */ /* 0x000ff60003f65330 */
[----:B------:R-:W-:Y:S02]  /*6960*/  @!UPT UIADD3 URZ, UPT, UPT, URZ, URZ, URZ ;  /* 0x000000fffffff290 */ /* 0x000fe4000fffe0ff */
[----:B------:R-:W3:Y:S01]  /*6970*/  @P3 LDC.64 R2, c[0x0][0xca8] ;  /* 0x00032a00ff023b82 */ /* 0x000ee20000000a00 */
[----:B-1----:R-:W-:Y:S04]  /*6980*/  @P3 IMAD R0, R78, UR44, RZ ;  /* 0x0000002c4e003c24 */ /* 0x002fe8000f8e02ff */
[----:B---3--:R-:W-:Y:S05]  /*6990*/  @P3 IMAD.WIDE R2, R0, 0x4, R2 ;  /* 0x0000000400023825 */ /* 0x008fea00078e0202 */
[----:B--2--5:R2:W5:Y:S02]  /*69a0*/  @P3 LDG.E R38, desc[UR4][R2.64] ;  /* 0x0000000402263981 */ /* 0x024564000c1e1900 */
[----:B--2---:R-:W3:Y:S02]  /*69b0*/  @!P3 LDC R38, c[0x0][0xca0] ;  /* 0x00032800ff26bb82 */ /* 0x004ee40000000800 */
.L_x_112:
[----:B-----5:R-:W-:Y:S01]  /*69c0*/  FSETP.NEU.AND P3, PT, R41, RZ, PT ;  /* 0x000000ff2900720b */ /* 0x020fe20003f6d000 */
[----:B------:R-:W-:Y:S01]  /*69d0*/  BSSY B1, `(.L_x_113) ;  /* 0x0000039000017945 */ /* 0x000fe20003800000 */
[----:B------:R-:W-:Y:S01]  /*69e0*/  SEL R3, RZ, 0xffffffff, P2 ;  /* 0xffffffffff037807 */ /* 0x000fe20001000000 */
[----:B------:R-:W-:Y:S01]  /*69f0*/  IMAD.MOV.U32 R47, RZ, RZ, 0x1 ;  /* 0x00000001ff2f7424 */ /* 0x000fe200078e00ff */
[----:B------:R-:W-:Y:S01]  /*6a00*/  @P1 LOP3.LUT P2, RZ, R80, 0xff, RZ, 0xc0, !PT ;  /* 0x000000ff50ff1812 */ /* 0x000fe2000784c0ff */
[----:B------:R-:W-:Y:S01]  /*6a10*/  IMAD R39, R36, 0x80, R37 ;  /* 0x0000008024277824 */ /* 0x000fe200078e0225 */
[----:B------:R-:W-:Y:S01]  /*6a20*/  @P1 SEL R2, RZ, 0xffffffff, P3 ;  /* 0xffffffffff021807 */ /* 0x000fe20001800000 */
[----:B------:R-:W-:Y:S01]  /*6a30*/  IMAD R87, R94, -0x10, R92 ;  /* 0xfffffff05e577824 */ /* 0x000fe200078e025c */
[----:B------:R-:W-:Y:S01]  /*6a40*/  LOP3.LUT R90, R90, 0x1, RZ, 0x3c, !PT ;  /* 0x000000015a5a7812 */ /* 0x000fe200078e3cff */
[----:B------:R-:W-:Y:S01]  /*6a50*/  IMAD.MOV.U32 R46, RZ, RZ, RZ ;  /* 0x000000ffff2e7224 */ /* 0x000fe200078e00ff */
[----:B------:R-:W-:Y:S02]  /*6a60*/  @P0 SEL R2, R3, R2, !P2 ;  /* 0x0000000203020207 */ /* 0x000fe40005000000 */
[----:B------:R-:W-:Y:S02]  /*6a70*/  CS2R R74, SRZ ;  /* 0x00000000004a7805 */ /* 0x000fe4000001ff00 */
[----:B------:R-:W-:Y:S02]  /*6a80*/  LEA R99, R36, UR43, 0x3 ;  /* 0x0000002b24637c11 */ /* 0x000fe4000f8e18ff */
[----:B------:R-:W-:Y:S02]  /*6a90*/  CS2R R72, SRZ ;  /* 0x0000000000487805 */ /* 0x000fe4000001ff00 */
[----:B------:R-:W-:Y:S02]  /*6aa0*/  @P1 LOP3.LUT R2, R2, 0x1, RZ, 0xc0, !PT ;  /* 0x0000000102021812 */ /* 0x000fe400078ec0ff */
[----:B------:R-:W-:Y:S02]  /*6ab0*/  CS2R R66, SRZ ;  /* 0x0000000000427805 */ /* 0x000fe4000001ff00 */
[----:B-1----:R-:W-:Y:S02]  /*6ac0*/  SHF.L.U32 R0, R89, 0x1f, RZ ;  /* 0x0000001f59007819 */ /* 0x002fe400000006ff */
[----:B------:R-:W-:Y:S02]  /*6ad0*/  CS2R R64, SRZ ;  /* 0x0000000000407805 */ /* 0x000fe4000001ff00 */
[----:B------:R-:W-:Y:S02]  /*6ae0*/  ISETP.NE.U32.OR P5, PT, R2, 0x1, !P1 ;  /* 0x000000010200780c */ /* 0x000fe40004fa5470 */
[----:B------:R-:W-:Y:S02]  /*6af0*/  CS2R R58, SRZ ;  /* 0x00000000003a7805 */ /* 0x000fe4000001ff00 */
[----:B------:R-:W-:Y:S02]  /*6b00*/  PLOP3.LUT P2, PT, PT, PT, UP1, 0x80, 0x8 ;  /* 0x000000000008781c */ /* 0x000fe40003f4f018 */
[----:B------:R-:W-:Y:S02]  /*6b10*/  CS2R R56, SRZ ;  /* 0x0000000000387805 */ /* 0x000fe4000001ff00 */
[----:B------:R-:W-:Y:S02]  /*6b20*/  LOP3.LUT P4, R85, R80, 0xff, RZ, 0xc0, !PT ;  /* 0x000000ff50557812 */ /* 0x000fe4000788c0ff */
[----:B------:R-:W-:Y:S02]  /*6b30*/  CS2R R50, SRZ ;  /* 0x0000000000327805 */ /* 0x000fe4000001ff00 */
[----:B------:R-:W-:Y:S02]  /*6b40*/  SEL R2, RZ, 0xffffffff, P3 ;  /* 0xffffffffff027807 */ /* 0x000fe40001800000 */
[----:B------:R-:W-:Y:S02]  /*6b50*/  CS2R R48, SRZ ;  /* 0x0000000000307805 */ /* 0x000fe4000001ff00 */
[----:B------:R-:W-:Y:S02]  /*6b60*/  P2R R98, PR, RZ, 0x20 ;  /* 0x00000020ff627803 */ /* 0x000fe40000000000 */
[----:B------:R-:W-:Y:S02]  /*6b70*/  @P5 SHF.L.U32 R4, R90, 0x1f, RZ ;  /* 0x0000001f5a045819 */ /* 0x000fe400000006ff */
[----:B------:R-:W-:Y:S02]  /*6b80*/  @P2 SEL R2, R3, R2, !P4 ;  /* 0x0000000203022207 */ /* 0x000fe40006000000 */
[----:B------:R-:W1:Y:S02]  /*6b90*/  @P5 SYNCS.PHASECHK.TRANS64.TRYWAIT P1, [UR43+0x70], R4 ;  /* 0x00007004ff0055a7 */ /* 0x000e64000802112b */
[----:B------:R-:W-:Y:S04]  /*6ba0*/  LOP3.LUT R2, R2, 0x1, RZ, 0xc0, !PT ;  /* 0x0000000102027812 */ /* 0x000fe800078ec0ff */
[----:B------:R-:W-:Y:S04]  /*6bb0*/  ISETP.NE.U32.AND P2, PT, R2, 0x1, PT ;  /* 0x000000010200780c */ /* 0x000fe80003f45070 */
[----:B------:R-:W-:Y:S01]  /*6bc0*/  P2R R60, PR, RZ, 0x4 ;  /* 0x00000004ff3c7803 */ /* 0x000fe20000000000 */
[----:B------:R2:W4:Y:S01]  /*6bd0*/  SYNCS.PHASECHK.TRANS64.TRYWAIT P0, [R99+URZ+0xe0], R0 ;  /* 0x0000e000630075a7 */ /* 0x00052200080011ff */
[----:B-1----:R-:W-:Y:S01]  /*6be0*/  @P5 SEL R47, RZ, 0x1, !P1 ;  /* 0x00000001ff2f5807 */ /* 0x002fe20004800000 */
[----:B--2---:R-:W-:Y:S06]  /*6bf0*/  @!P5 BRA `(.L_x_114) ;  /* 0x000000000058d947 */ /* 0x004fec0003800000 */
[----:B------:R-:W-:Y:S01]  /*6c00*/  IMAD.MOV.U32 R75, RZ, RZ, RZ ;  /* 0x000000ffff4b7224 */ /* 0x000fe200078e00ff */
[----:B------:R-:W-:Y:S01]  /*6c10*/  ISETP.NE.AND P1, PT, R47, RZ, PT ;  /* 0x000000ff2f00720c */ /* 0x000fe20003f25270 */
[----:B------:R-:W-:Y:S01]  /*6c20*/  BSSY B0, `(.L_x_115) ;  /* 0x000000c000007945 */ /* 0x000fe20003800000 */
[----:B------:R-:W-:Y:S02]  /*6c30*/  CS2R R50, SRZ ;  /* 0x0000000000327805 */ /* 0x000fe4000001ff00 */
[----:B------:R-:W-:Y:S02]  /*6c40*/  CS2R R48, SRZ ;  /* 0x0000000000307805 */ /* 0x000fe4000001ff00 */
[----:B------:R-:W-:Y:S02]  /*6c50*/  CS2R R58, SRZ ;  /* 0x00000000003a7805 */ /* 0x000fe4000001ff00 */
[----:B------:R-:W-:Y:S02]  /*6c60*/  CS2R R56, SRZ ;  /* 0x0000000000387805 */ /* 0x000fe4000001ff00 */
[----:B------:R-:W-:Y:S02]  /*6c70*/  CS2R R66, SRZ ;  /* 0x0000000000427805 */ /* 0x000fe4000001ff00 */
[----:B------:R-:W-:Y:S02]  /*6c80*/  CS2R R64, SRZ ;  /* 0x0000000000407805 */ /* 0x000fe4000001ff00 */
[----:B------:R-:W-:Y:S01]  /*6c90*/  CS2R R72, SRZ ;  /* 0x0000000000487805 */ /* 0x000fe2000001ff00 */
[----:B------:R-:W-:Y:S06]  /*6ca0*/  @P1 BRA `(.L_x_116) ;  /* 0x00000000000c1947 */ /* 0x000fec0003800000 */
[----:B------:R-:W-:Y:S04]  /*6cb0*/  SHF.L.U32 R3, R90, 0x1f, RZ ;  /* 0x0000001f5a037819 */ /* 0x000fe800000006ff */
[----:B------:R-:W1:Y:S02]  /*6cc0*/  SYNCS.PHASECHK.TRANS64.TRYWAIT P1, [UR43+0x70], R3 ;  /* 0x00007003ff0075a7 */ /* 0x000e64000802112b */
[----:B-1----:R-:W-:Y:S05]  /*6cd0*/  @!P1 BRA `(.L_x_117) ;  /* 0x0000003c00e09947 */ /* 0x002fea0003800000 */
.L_x_116:
[----:B------:R-:W-:Y:S05]  /*6ce0*/  BSYNC B0 ;  /* 0x0000000000007941 */ /* 0x000fea0003800000 */
.L_x_115:
[----:B------:R-:W-:Y:S01]  /*6cf0*/  ISETP.NE.AND P1, PT, R60, RZ, PT ;  /* 0x000000ff3c00720c */ /* 0x000fe20003f25270 */
[----:B------:R-:W-:Y:S11]  /*6d00*/  HFMA2 R46, -RZ, RZ, 0, 5.9604644775390625e-08 ;  /* 0x00000001ff2e7431 */ /* 0x000ff600000001ff */
[----:B------:R-:W-:Y:S01]  /*6d10*/  @!UPT UIADD3 URZ, UPT, UPT, URZ, URZ, URZ ;  /* 0x000000fffffff290 */ /* 0x000fe2000fffe0ff */
[----:B------:R2:W1:Y:S04]  /*6d20*/  @P1 LDS.128 R48, [R93] ;  /* 0x000000005d301984 */ /* 0x0004680000000c00 */
[----:B------:R2:W1:Y:S04]  /*6d30*/  @P1 LDS.128 R56, [R92+0x10] ;  /* 0x000010005c381984 */ /* 0x0004680000000c00 */
[----:B------:R2:W1:Y:S04]  /*6d40*/  @P1 LDS.128 R64, [R91+0x20] ;  /* 0x000020005b401984 */ /* 0x0004680000000c00 */
[----:B------:R2:W1:Y:S02]  /*6d50*/  @P1 LDS.128 R72, [R87+0x30] ;  /* 0x0000300057481984 */ /* 0x0004640000000c00 */
.L_x_114:
[----:B------:R-:W-:Y:S05]  /*6d60*/  BSYNC B1 ;  /* 0x0000000000017941 */ /* 0x000fea0003800000 */
.L_x_113:
[----:B-1----:R-:W-:Y:S04]  /*6d70*/  SHF.R.U32.HI R2, RZ, 0x15, R39 ;  /* 0x00000015ff027819 */ /* 0x002fe80000011627 */
[----:B------:R-:W-:Y:S01]  /*6d80*/  LOP3.LUT P1, RZ, R2, 0x3, R81, 0x48, !PT ;  /* 0x0000000302ff7812 */ /* 0x000fe20007824851 */
[----:B------:R-:W-:Y:S01]  /*6d90*/  @!UPT UIADD3 URZ, UPT, UPT, URZ, URZ, URZ ;  /* 0x000000fffffff290 */ /* 0x000fe2000fffe0ff */
[----:B----4-:R-:W-:Y:S11]  /*6da0*/  @P0 BRA `(.L_x_118) ;  /* 0x0000000000080947 */ /* 0x010ff60003800000 */
[----:B------:R-:W1:Y:S02]  /*6db0*/  SYNCS.PHASECHK.TRANS64.TRYWAIT P0, [R99+URZ+0xe0], R0 ;  /* 0x0000e000630075a7 */ /* 0x000e6400080011ff */
[----:B-1----:R-:W-:Y:S05]  /*6dc0*/  @!P0 BRA `(.L_x_119) ;  /* 0x0000003c00bc8947 */ /* 0x002fea0003800000 */
.L_x_118:
[----:B------:R-:W-:Y:S05]  /*6dd0*/  @!P1 BRA `(.L_x_120) ;  /* 0x0000000000409947 */ /* 0x000fea0003800000 */
[----:B------:R-:W4:Y:S01]  /*6de0*/  LDCU.64 UR8, c[0x4][0x70] ;  /* 0x01000e00ff0877ac */ /* 0x000f220008000a00 */
[----:B------:R-:W-:Y:S01]  /*6df0*/  MOV R3, 0x0 ;  /* 0x0000000000037802 */ /* 0x000fe20000000f00 */
[----:B------:R-:W-:Y:S02]  /*6e00*/  HFMA2 R12, -RZ, RZ, 0, 5.9604644775390625e-08 ;  /* 0x00000001ff0c7431 */ /* 0x000fe400000001ff */
[----:B------:R-:W-:Y:S02]  /*6e10*/  IMAD.MOV.U32 R8, RZ, RZ, 0x192 ;  /* 0x00000192ff087424 */ /* 0x000fe400078e00ff */
[----:B------:R-:W-:Y:S01]  /*6e20*/  IMAD.MOV.U32 R13, RZ, RZ, RZ ;  /* 0x000000ffff0d7224 */ /* 0x000fe200078e00ff */
[----:B------:R-:W5:Y:S01]  /*6e30*/  LDCU.64 UR6, c[0x4][0x78] ;  /* 0x01000f00ff0677ac */ /* 0x000f620008000a00 */
[----:B------:R-:W1:Y:S01]  /*6e40*/  LDC.64 R2, c[0x4][R3] ;  /* 0x0100000003027b82 */ /* 0x000e620000000a00 */
[----:B------:R-:W2:Y:S01]  /*6e50*/  LDCU.64 UR4, c[0x4][0x10] ;  /* 0x01000200ff0477ac */ /* 0x000ea20008000a00 */
[----:B----4-:R-:W-:Y:S01]  /*6e60*/  MOV R5, UR9 ;  /* 0x0000000900057c02 */ /* 0x010fe20008000f00 */
[----:B------:R-:W-:Y:S01]  /*6e70*/  IMAD.U32 R4, RZ, RZ, UR8 ;  /* 0x00000008ff047e24 */ /* 0x000fe2000f8e00ff */
[----:B-----5:R-:W-:Y:S01]  /*6e80*/  MOV R7, UR7 ;  /* 0x0000000700077c02 */ /* 0x020fe20008000f00 */
[----:B------:R-:W-:Y:S01]  /*6e90*/  IMAD.U32 R6, RZ, RZ, UR6 ;  /* 0x00000006ff067e24 */ /* 0x000fe2000f8e00ff */
[----:B--2---:R-:W-:Y:S01]  /*6ea0*/  MOV R11, UR5 ;  /* 0x00000005000b7c02 */ /* 0x004fe20008000f00 */
[----:B------:R-:W-:Y:S02]  /*6eb0*/  IMAD.U32 R10, RZ, RZ, UR4 ;  /* 0x00000004ff0a7e24 */ /* 0x000fe4000f8e00ff */
[----:B------:R-:W-:Y:S07]  /*6ec0*/  LEPC R20, `(.L_x_120) ;  /* 0x000000001014794e */ /* 0x000fee0000000000 */
[----:B-1-3--:R-:W-:Y:S05]  /*6ed0*/  CALL.ABS.NOINC R2 ;  /* 0x0000000002007343 */ /* 0x00afea0003c00000 */
.L_x_120:
[C---:B------:R-:W-:Y:S01]  /*6ee0*/  SHF.L.U32 R40, R48.reuse, 0x10, RZ ;  /* 0x0000001030287819 */ /* 0x040fe200000006ff */
[----:B------:R-:W-:Y:S05]  /*6ef0*/  WARPSYNC.ALL ;  /* 0x0000000000007948 */ /* 0x000fea0003800000 */
[----:B------:R-:W-:Y:S01]  /*6f00*/  R2UR UR4, R39 ;  /* 0x00000000270472ca */ /* 0x000fe200000e0000 */
[----:B------:R-:W-:Y:S01]  /*6f10*/  BSSY.RECONVERGENT B0, `(.L_x_121) ;  /* 0x0000088000007945 */ /* 0x000fe20003800200 */
[----:B------:R-:W-:Y:S02]  /*6f20*/  LOP3.LUT R43, R48, 0xffff0000, RZ, 0xc0, !PT ;  /* 0xffff0000302b7812 */ /* 0x000fe400078ec0ff */
[----:B------:R-:W-:Y:S02]  /*6f30*/  SHF.L.U32 R42, R49, 0x10, RZ ;  /* 0x00000010312a7819 */ /* 0x000fe400000006ff */
[----:B------:R-:W-:Y:S02]  /*6f40*/  SHF.L.U32 R45, R51, 0x10, RZ ;  /* 0x00000010332d7819 */ /* 0x000fe400000006ff */
[----:B------:R-:W-:Y:S02]  /*6f50*/  LOP3.LUT R44, R75, 0xffff0000, RZ, 0xc0, !PT ;  /* 0xffff00004b2c7812 */ /* 0x000fe400078ec0ff */
[----:B------:R-:W-:Y:S03]  /*6f60*/  ISETP.NE.AND P0, PT, R95, RZ, PT ;  /* 0x000000ff5f00720c */ /* 0x000fe60003f05270 */
[----:B------:R-:W1:Y:S02]  /*6f70*/  LDTM.x32 R4, tmem[UR4] ;  /* 0x00000004000479ee */ /* 0x000e6400082c0000 */
[C---:B-1-3--:R-:W-:Y:S01]  /*6f80*/  FMUL R0, R38.reuse, R4 ;  /* 0x0000000426007220 */ /* 0x04afe20000400000 */
[C---:B------:R-:W-:Y:S01]  /*6f90*/  FMUL R2, R38.reuse, R5 ;  /* 0x0000000526027220 */ /* 0x040fe20000400000 */
[C---:B------:R-:W-:Y:S01]  /*6fa0*/  FMUL R3, R38.reuse, R6 ;  /* 0x0000000626037220 */ /* 0x040fe20000400000 */
[----:B------:R-:W-:Y:S01]  /*6fb0*/  FMUL R7, R38, R7 ;  /* 0x0000000726077220 */ /* 0x000fe20000400000 */
[----:B------:R-:W-:Y:S01]  /*6fc0*/  FFMA R0, R41, R40, R0 ;  /* 0x0000002829007223 */ /* 0x000fe20000000000 */
[----:B------:R-:W-:Y:S01]  /*6fd0*/  LOP3.LUT R40, R49, 0xffff0000, RZ, 0xc0, !PT ;  /* 0xffff000031287812 */ /* 0x000fe200078ec0ff */
[C---:B------:R-:W-:Y:S01]  /*6fe0*/  FFMA R2, R41.reuse, R43, R2 ;  /* 0x0000002b29027223 */ /* 0x040fe20000000002 */
[C---:B------:R-:W-:Y:S01]  /*6ff0*/  SHF.L.U32 R43, R50.reuse, 0x10, RZ ;  /* 0x00000010322b7819 */ /* 0x040fe200000006ff */
[C---:B------:R-:W-:Y:S01]  /*7000*/  FFMA R3, R41.reuse, R42, R3 ;  /* 0x0000002a29037223 */ /* 0x040fe20000000003 */
[----:B------:R-:W-:Y:S01]  /*7010*/  LOP3.LUT R42, R50, 0xffff0000, RZ, 0xc0, !PT ;  /* 0xffff0000322a7812 */ /* 0x000fe200078ec0ff */
[----:B------:R-:W-:Y:S01]  /*7020*/  FMUL R4, R38, R8 ;  /* 0x0000000826047220 */ /* 0x000fe20000400000 */
[----:B------:R-:W-:Y:S01]  /*7030*/  F2FP.BF16.F32.PACK_AB R52, R2, R0 ;  /* 0x000000000234723e */ /* 0x000fe200000010ff */
[----:B------:R-:W-:Y:S01]  /*7040*/  FFMA R7, R41, R40, R7 ;  /* 0x0000002829077223 */ /* 0x000fe20000000007 */
[----:B------:R-:W-:Y:S01]  /*7050*/  LOP3.LUT R40, R51, 0xffff0000, RZ, 0xc0, !PT ;  /* 0xffff000033287812 */ /* 0x000fe200078ec0ff */
[C---:B------:R-:W-:Y:S01]  /*7060*/  FMUL R5, R38.reuse, R9 ;  /* 0x0000000926057220 */ /* 0x040fe20000400000 */
[C---:B------:R-:W-:Y:S01]  /*7070*/  FMUL R6, R38.reuse, R10 ;  /* 0x0000000a26067220 */ /* 0x040fe20000400000 */
[----:B------:R-:W-:Y:S01]  /*7080*/  FMUL R11, R38, R11 ;  /* 0x0000000b260b7220 */ /* 0x000fe20000400000 */
[----:B------:R-:W-:Y:S01]  /*7090*/  F2FP.BF16.F32.PACK_AB R53, R7, R3 ;  /* 0x000000030735723e */ /* 0x000fe200000010ff */
[C---:B------:R-:W-:Y:S01]  /*70a0*/  FFMA R4, R41.reuse, R43, R4 ;  /* 0x0000002b29047223 */ /* 0x040fe20000000004 */
[C---:B------:R-:W-:Y:S01]  /*70b0*/  SHF.L.U32 R43, R56.reuse, 0x10, RZ ;  /* 0x00000010382b7819 */ /* 0x040fe200000006ff */
[----:B------:R-:W-:Y:S01]  /*70c0*/  FFMA R5, R41, R42, R5 ;  /* 0x0000002a29057223 */ /* 0x000fe20000000005 */
[----:B------:R-:W-:Y:S01]  /*70d0*/  LOP3.LUT R42, R57, 0xffff0000, RZ, 0xc0, !PT ;  /* 0xffff0000392a7812 */ /* 0x000fe200078ec0ff */
[----:B------:R-:W-:Y:S01]  /*70e0*/  FFMA R6, R41, R45, R6 ;  /* 0x0000002d29067223 */ /* 0x000fe20000000006 */
[----:B------:R-:W-:Y:S01]  /*70f0*/  SHF.L.U32 R45, R57, 0x10, RZ ;  /* 0x00000010392d7819 */ /* 0x000fe200000006ff */
[----:B------:R-:W-:Y:S01]  /*7100*/  FFMA R11, R41, R40, R11 ;  /* 0x00000028290b7223 */ /* 0x000fe2000000000b */
[----:B------:R-:W-:Y:S01]  /*7110*/  LOP3.LUT R40, R56, 0xffff0000, RZ, 0xc0, !PT ;  /* 0xffff000038287812 */ /* 0x000fe200078ec0ff */
[C---:B------:R-:W-:Y:S01]  /*7120*/  FMUL R8, R38.reuse, R12 ;  /* 0x0000000c26087220 */ /* 0x040fe20000400000 */
[----:B------:R-:W-:Y:S01]  /*7130*/  F2FP.BF16.F32.PACK_AB R54, R5, R4 ;  /* 0x000000040536723e */ /* 0x000fe200000010ff */
[C---:B------:R-:W-:Y:S01]  /*7140*/  FMUL R9, R38.reuse, R13 ;  /* 0x0000000d26097220 */ /* 0x040fe20000400000 */
[----:B------:R-:W-:Y:S01]  /*7150*/  F2FP.BF16.F32.PACK_AB R55, R11, R6 ;  /* 0x000000060b37723e */ /* 0x000fe200000010ff */
[C---:B------:R-:W-:Y:S01]  /*7160*/  FMUL R10, R38.reuse, R14 ;  /* 0x0000000e260a7220 */ /* 0x040fe20000400000 */
[----:B------:R-:W-:Y:S01]  /*7170*/  FMUL R15, R38, R15 ;  /* 0x0000000f260f7220 */ /* 0x000fe20000400000 */
[----:B------:R-:W-:Y:S01]  /*7180*/  FFMA R8, R41, R43, R8 ;  /* 0x0000002b29087223 */ /* 0x000fe20000000008 */
[----:B------:R-:W-:Y:S01]  /*7190*/  SHF.L.U32 R43, R59, 0x10, RZ ;  /* 0x000000103b2b7819 */ /* 0x000fe200000006ff */
[C---:B------:R-:W-:Y:S01]  /*71a0*/  FFMA R9, R41.reuse, R40, R9 ;  /* 0x0000002829097223 */ /* 0x040fe20000000009 */
[C---:B------:R-:W-:Y:S01]  /*71b0*/  SHF.L.U32 R40, R58.reuse, 0x10, RZ ;  /* 0x000000103a287819 */ /* 0x040fe200000006ff */
        /* <DEDUP_REMOVED lines=8> */
[----:B------:R-:W-:Y:S01]  /*7240*/  FMUL R14, R38, R18 ;  /* 0x00000012260e7220 */ /* 0x000fe20000400000 */
[----:B------:R-:W-:Y:S01]  /*7250*/  FFMA R12, R41, R40, R12 ;  /* 0x00000028290c7223 */ /* 0x000fe2000000000c */
[----:B------:R-:W-:Y:S01]  /*7260*/  LOP3.LUT R40, R59, 0xffff0000, RZ, 0xc0, !PT ;  /* 0xffff00003b287812 */ /* 0x000fe200078ec0ff */
[C---:B------:R-:W-:Y:S01]  /*7270*/  FFMA R13, R41.reuse, R42, R13 ;  /* 0x0000002a290d7223 */ /* 0x040fe2000000000d */
[----:B------:R-:W-:Y:S01]  /*7280*/  LOP3.LUT R42, R64, 0xffff0000, RZ, 0xc0, !PT ;  /* 0xffff0000402a7812 */ /* 0x000fe200078ec0ff */
[----:B------:R-:W-:Y:S01]  /*7290*/  FMUL R19, R38, R19 ;  /* 0x0000001326137220 */ /* 0x000fe20000400000 */
[----:B------:R-:W-:Y:S01]  /*72a0*/  FFMA R14, R41, R43, R14 ;  /* 0x0000002b290e7223 */ /* 0x000fe2000000000e */
[----:B------:R-:W-:Y:S01]  /*72b0*/  SHF.L.U32 R43, R64, 0x10, RZ ;  /* 0x00000010402b7819 */ /* 0x000fe200000006ff */
[----:B------:R1:W-:Y:S01]  /*72c0*/  STS.128 [R93], R52 ;  /* 0x000000345d007388 */ /* 0x0003e20000000c00 */
[----:B------:R-:W-:Y:S01]  /*72d0*/  F2FP.BF16.F32.PACK_AB R70, R13, R12 ;  /* 0x0000000c0d46723e */ /* 0x000fe200000010ff */
[C---:B------:R-:W-:Y:S01]  /*72e0*/  FMUL R16, R38.reuse, R20 ;  /* 0x0000001426107220 */ /* 0x040fe20000400000 */
        /* <DEDUP_REMOVED lines=8> */
[C---:B------:R-:W-:Y:S01]  /*7370*/  FFMA R17, R41.reuse, R42, R17 ;  /* 0x0000002a29117223 */ /* 0x040fe20000000011 */
[----:B------:R-:W-:Y:S01]  /*7380*/  FFMA R18, R41, R45, R18 ;  /* 0x0000002d29127223 */ /* 0x000fe20000000012 */
[----:B------:R1:W-:Y:S01]  /*7390*/  STS.128 [R92+0x10], R68 ;  /* 0x000010445c007388 */ /* 0x0003e20000000c00 */
[----:B------:R-:W-:Y:S01]  /*73a0*/  SHF.L.U32 R45, R67, 0x10, RZ ;  /* 0x00000010432d7819 */ /* 0x000fe200000006ff */
[----:B------:R-:W-:Y:S01]  /*73b0*/  FFMA R23, R41, R40, R23 ;  /* 0x0000002829177223 */ /* 0x000fe20000000017 */
[----:B------:R-:W-:Y:S01]  /*73c0*/  LOP3.LUT R40, R66, 0xffff0000, RZ, 0xc0, !PT ;  /* 0xffff000042287812 */ /* 0x000fe200078ec0ff */
[C---:B------:R-:W-:Y:S01]  /*73d0*/  FMUL R20, R38.reuse, R24 ;  /* 0x0000001826147220 */ /* 0x040fe20000400000 */
[----:B------:R-:W-:Y:S01]  /*73e0*/  LOP3.LUT R42, R67, 0xffff0000, RZ, 0xc0, !PT ;  /* 0xffff0000432a7812 */ /* 0x000fe200078ec0ff */
[C---:B------:R-:W-:Y:S01]  /*73f0*/  FMUL R21, R38.reuse, R25 ;  /* 0x0000001926157220 */ /* 0x040fe20000400000 */
[----:B------:R-:W-:Y:S01]  /*7400*/  F2FP.BF16.F32.PACK_AB R100, R17, R16 ;  /* 0x000000101164723e */ /* 0x000fe200000010ff */
[C---:B------:R-:W-:Y:S01]  /*7410*/  FMUL R22, R38.reuse, R26 ;  /* 0x0000001a26167220 */ /* 0x040fe20000400000 */
[----:B------:R-:W-:Y:S01]  /*7420*/  FMUL R27, R38, R27 ;  /* 0x0000001b261b7220 */ /* 0x000fe20000400000 */
[C---:B------:R-:W-:Y:S01]  /*7430*/  FFMA R20, R41.reuse, R43, R20 ;  /* 0x0000002b29147223 */ /* 0x040fe20000000014 */
[C---:B------:R-:W-:Y:S01]  /*7440*/  FFMA R21, R41.reuse, R40, R21 ;  /* 0x0000002829157223 */ /* 0x040fe20000000015 */
[C---:B------:R-:W-:Y:S01]  /*7450*/  FFMA R22, R41.reuse, R45, R22 ;  /* 0x0000002d29167223 */ /* 0x040fe20000000016 */
[----:B------:R-:W-:Y:S01]  /*7460*/  FFMA R27, R41, R42, R27 ;  /* 0x0000002a291b7223 */ /* 0x000fe2000000001b */
[----:B------:R-:W-:Y:S01]  /*7470*/  SHF.L.U32 R40, R72, 0x10, RZ ;  /* 0x0000001048287819 */ /* 0x000fe200000006ff */
[----:B------:R-:W-:Y:S01]  /*7480*/  FMUL R24, R38, R28 ;  /* 0x0000001c26187220 */ /* 0x000fe20000400000 */
[----:B------:R-:W-:Y:S01]  /*7490*/  LOP3.LUT R42, R72, 0xffff0000, RZ, 0xc0, !PT ;  /* 0xffff0000482a7812 */ /* 0x000fe200078ec0ff */
[C---:B------:R-:W-:Y:S01]  /*74a0*/  FMUL R25, R38.reuse, R29 ;  /* 0x0000001d26197220 */ /* 0x040fe20000400000 */
[----:B------:R-:W-:Y:S01]  /*74b0*/  SHF.L.U32 R43, R73, 0x10, RZ ;  /* 0x00000010492b7819 */ /* 0x000fe200000006ff */
[C---:B------:R-:W-:Y:S01]  /*74c0*/  FMUL R26, R38.reuse, R30 ;  /* 0x0000001e261a7220 */ /* 0x040fe20000400000 */
[C---:B------:R-:W-:Y:S01]  /*74d0*/  FFMA R24, R41.reuse, R40, R24 ;  /* 0x0000002829187223 */ /* 0x040fe20000000018 */
[----:B------:R-:W-:Y:S01]  /*74e0*/  FFMA R25, R41, R42, R25 ;  /* 0x0000002a29197223 */ /* 0x000fe20000000019 */
[----:B------:R-:W-:Y:S01]  /*74f0*/  LOP3.LUT R40, R73, 0xffff0000, RZ, 0xc0, !PT ;  /* 0xffff000049287812 */ /* 0x000fe200078ec0ff */
[----:B------:R-:W-:Y:S01]  /*7500*/  FFMA R26, R41, R43, R26 ;  /* 0x0000002b291a7223 */ /* 0x000fe2000000001a */
[----:B------:R-:W-:Y:S01]  /*7510*/  FMUL R31, R38, R31 ;  /* 0x0000001f261f7220 */ /* 0x000fe20000400000 */
[----:B------:R-:W-:Y:S01]  /*7520*/  SHF.L.U32 R43, R74, 0x10, RZ ;  /* 0x000000104a2b7819 */ /* 0x000fe200000006ff */
[----:B------:R-:W-:Y:S01]  /*7530*/  FMUL R28, R38, R32 ;  /* 0x00000020261c7220 */ /* 0x000fe20000400000 */
[----:B------:R-:W-:Y:S01]  /*7540*/  LOP3.LUT R42, R74, 0xffff0000, RZ, 0xc0, !PT ;  /* 0xffff00004a2a7812 */ /* 0x000fe200078ec0ff */
[C---:B------:R-:W-:Y:S01]  /*7550*/  FMUL R29, R38.reuse, R33 ;  /* 0x00000021261d7220 */ /* 0x040fe20000400000 */
[----:B------:R-:W-:Y:S01]  /*7560*/  SHF.L.U32 R45, R75, 0x10, RZ ;  /* 0x000000104b2d7819 */ /* 0x000fe200000006ff */
[C---:B------:R-:W-:Y:S01]  /*7570*/  FMUL R30, R38.reuse, R34 ;  /* 0x00000022261e7220 */ /* 0x040fe20000400000 */
[----:B------:R-:W-:Y:S01]  /*7580*/  FFMA R31, R41, R40, R31 ;  /* 0x00000028291f7223 */ /* 0x000fe2000000001f */
[----:B------:R-:W-:Y:S01]  /*7590*/  FMUL R35, R38, R35 ;  /* 0x0000002326237220 */ /* 0x000fe20000400000 */
[----:B------:R-:W-:Y:S01]  /*75a0*/  F2FP.BF16.F32.PACK_AB R101, R23, R18 ;  /* 0x000000121765723e */ /* 0x000fe200000010ff */
[----:B------:R-:W-:Y:S01]  /*75b0*/  FFMA R28, R41, R43, R28 ;  /* 0x0000002b291c7223 */ /* 0x000fe2000000001c */
[----:B------:R-:W-:Y:S01]  /*75c0*/  F2FP.BF16.F32.PACK_AB R102, R21, R20 ;  /* 0x000000141566723e */ /* 0x000fe200000010ff */
[----:B------:R-:W-:Y:S01]  /*75d0*/  FFMA R29, R41, R42, R29 ;  /* 0x0000002a291d7223 */ /* 0x000fe2000000001d */
[----:B------:R-:W-:Y:S01]  /*75e0*/  F2FP.BF16.F32.PACK_AB R103, R27, R22 ;  /* 0x000000161b67723e */ /* 0x000fe200000010ff */
[C---:B------:R-:W-:Y:S01]  /*75f0*/  FFMA R30, R41.reuse, R45, R30 ;  /* 0x0000002d291e7223 */ /* 0x040fe2000000001e */
[----:B------:R-:W-:Y:S01]  /*7600*/  FFMA R35, R41, R44, R35 ;  /* 0x0000002c29237223 */ /* 0x000fe20000000023 */
[----:B------:R-:W-:Y:S02]  /*7610*/  F2FP.BF16.F32.PACK_AB R104, R25, R24 ;  /* 0x000000181968723e */ /* 0x000fe400000010ff */
[----:B------:R1:W-:Y:S01]  /*7620*/  STS.128 [R91+0x20], R100 ;  /* 0x000020645b007388 */ /* 0x0003e20000000c00 */
[----:B------:R-:W-:Y:S02]  /*7630*/  F2FP.BF16.F32.PACK_AB R105, R31, R26 ;  /* 0x0000001a1f69723e */ /* 0x000fe400000010ff */
[----:B------:R-:W-:Y:S02]  /*7640*/  F2FP.BF16.F32.PACK_AB R106, R29, R28 ;  /* 0x0000001c1d6a723e */ /* 0x000fe400000010ff */
[----:B------:R-:W-:Y:S05]  /*7650*/  F2FP.BF16.F32.PACK_AB R107, R35, R30 ;  /* 0x0000001e236b723e */ /* 0x000fea00000010ff */
[----:B------:R1:W-:Y:S01]  /*7660*/  STS.128 [R87+0x30], R104 ;  /* 0x0000306857007388 */ /* 0x0003e20000000c00 */
[----:B------:R-:W-:Y:S01]  /*7670*/  @!PT LDS RZ, [RZ] ;  /* 0x00000000fffff984 */ /* 0x000fe20000000800 */
[----:B------:R-:W-:Y:S01]  /*7680*/  @!PT LDS RZ, [RZ] ;  /* 0x00000000fffff984 */ /* 0x000fe20000000800 */
[----:B------:R-:W-:Y:S01]  /*7690*/  @!PT LDS RZ, [RZ] ;  /* 0x00000000fffff984 */ /* 0x000fe20000000800 */
[----:B------:R-:W-:Y:S01]  /*76a0*/  @!PT LDS RZ, [RZ] ;  /* 0x00000000fffff984 */ /* 0x000fe20000000800 */
[----:B------:R3:W-:Y:S07]  /*76b0*/  MEMBAR.ALL.CTA ;  /* 0x0000000000007992 */ /* 0x0007ee0000008000 */
[----:B---3--:R-:W3:Y:S02]  /*76c0*/  FENCE.VIEW.ASYNC.S ;  /* 0x00000000000073c6 */ /* 0x008ee40000000000 */
[----:B---3--:R-:W-:Y:S06]  /*76d0*/  BAR.SYNC.DEFER_BLOCKING 0x1, 0x80 ;  /* 0x0042000000007b1d */ /* 0x008fec0000010000 */
[----:B------:R-:W-:Y:S05]  /*76e0*/  @P0 BRA `(.L_x_122) ;  /* 0x0000000000280947 */ /* 0x000fea0003800000 */
[----:B------:R-:W3:Y:S01]  /*76f0*/  LDCU.64 UR6, c[0x0][0x348] ;  /* 0x00006900ff0677ac */ /* 0x000ee20008000a00 */
[----:B------:R-:W-:Y:S01]  /*7700*/  UIADD3 UR4, UPT, UPT, UR43, 0x200, URZ ;  /* 0x000002002b047890 */ /* 0x000fe2000fffe0ff */
[----:B------:R-:W-:Y:S05]  /*7710*/  UMOV UR51, UR44 ;  /* 0x0000002c00337c82 */ /* 0x000fea0008000000 */
[----:B------:R-:W-:Y:S04]  /*7720*/  MOV R84, UR4 ;  /* 0x0000000400547c02 */ /* 0x000fe80008000f00 */
[----:B------:R-:W-:Y:S01]  /*7730*/  R2UR UR48, R84 ;  /* 0x00000000543072ca */ /* 0x000fe200000e0000 */
[----:B---3--:R-:W-:Y:S04]  /*7740*/  UIADD3 UR4, UP0, UPT, UR6, 0xa80, URZ ;  /* 0x00000a8006047890 */ /* 0x008fe8000ff1e0ff */
[----:B------:R-:W-:Y:S09]  /*7750*/  UIADD3.X UR5, UPT, UPT, URZ, UR7, URZ, UP0, !UPT ;  /* 0x00000007ff057290 */ /* 0x000ff200087fe4ff */
[----:B------:R3:W-:Y:S01]  /*7760*/  UTMASTG.3D [UR48], [UR4] ;  /* 0x00000030040073b5 */ /* 0x0007e20008010000 */
[----:B------:R0:W-:Y:S01]  /*7770*/  UTMACMDFLUSH ;  /* 0x00000000000079b7 */ /* 0x0001e20000000000 */
[----:B---3--:R-:W-:Y:S04]  /*7780*/  DEPBAR.LE SB0, 0x1 ;  /* 0x000080400000791a */ /* 0x008fe80000000000 */
.L_x_122:
[----:B------:R-:W-:Y:S05]  /*7790*/  BSYNC.RECONVERGENT B0 ;  /* 0x0000000000007941 */ /* 0x000fea0003800200 */
.L_x_121:
[----:B------:R-:W-:Y:S01]  /*77a0*/  BAR.SYNC.DEFER_BLOCKING 0x1, 0x80 ;  /* 0x0042000000007b1d */ /* 0x000fe20000010000 */
[----:B------:R-:W-:Y:S01]  /*77b0*/  ISETP.NE.AND P1, PT, R98, RZ, PT ;  /* 0x000000ff6200720c */ /* 0x000fe20003f25270 */
[----:B------:R-:W-:Y:S01]  /*77c0*/  UISETP.NE.AND UP0, UPT, UR47, URZ, UPT ;  /* 0x000000ff2f00728c */ /* 0x000fe2000bf05270 */
[----:B------:R-:W-:Y:S11]  /*77d0*/  LEA R3, R46, UR43, 0x3 ;  /* 0x0000002b2e037c11 */ /* 0x000ff6000f8e18ff */
[----:B------:R-:W-:Y:S01]  /*77e0*/  @P1 SHF.L.U32 R2, R90, 0x1f, RZ ;  /* 0x0000001f5a021819 */ /* 0x000fe200000006ff */
[----:B------:R-:W-:Y:S06]  /*77f0*/  BRA.U !UP0, `(.L_x_123) ;  /* 0x0000000108247547 */ /* 0x000fec000b800000 */
[----:B------:R-:W-:Y:S01]  /*7800*/  IMAD.U32 R5, RZ, RZ, UR46 ;  /* 0x0000002eff057e24 */ /* 0x000fe2000f8e00ff */
[----:B------:R-:W-:Y:S01]  /*7810*/  MOV R0, UR52 ;  /* 0x0000003400007c02 */ /* 0x000fe20008000f00 */
[----:B------:R-:W-:Y:S03]  /*7820*/  UIADD3 UR4, UPT, UPT, UR46, 0x1, URZ ;  /* 0x000000012e047890 */ /* 0x000fe6000fffe0ff */
[----:B------:R-:W-:Y:S01]  /*7830*/  @P1 LEA R5, R5, UR43, 0x3 ;  /* 0x0000002b05051c11 */ /* 0x000fe2000f8e18ff */
[----:B------:R-:W-:Y:S04]  /*7840*/  UISETP.NE.AND UP0, UPT, UR4, 0x4, UPT ;  /* 0x000000040400788c */ /* 0x000fe8000bf05270 */
[----:B------:R-:W-:Y:S01]  /*7850*/  @P1 VIADD R5, R5, 0x90 ;  /* 0x0000009005051836 */ /* 0x000fe20000000000 */
[----:B------:R-:W-:Y:S04]  /*7860*/  USEL UR46, UR4, URZ, UP0 ;  /* 0x000000ff042e7287 */ /* 0x000fe80008000000 */
[----:B------:R-:W-:Y:S04]  /*7870*/  @P1 PRMT R0, R0, 0x654, R5 ;  /* 0x0000065400001816 */ /* 0x000fe80000000005 */
[----:B------:R3:W-:Y:S04]  /*7880*/  @P1 SYNCS.ARRIVE.TRANS64.RED.A1T0 RZ, [R0+URZ], RZ ;  /* 0x000000ff00ff19a7 */ /* 0x0007e800081004ff */
.L_x_123:
[----:B------:R-:W4:Y:S01]  /*7890*/  @P1 SYNCS.PHASECHK.TRANS64.TRYWAIT P0, [R3+URZ+0x70], R2 ;  /* 0x00007002030015a7 */ /* 0x000f2200080011ff */
[----:B------:R-:W-:Y:S01]  /*78a0*/  BSSY B1, `(.L_x_124) ;  /* 0x0000016000017945 */ /* 0x000fe20003800000 */
[----:B----4-:R-:W-:Y:S03]  /*78b0*/  @P1 SEL R47, RZ, 0x1, !P0 ;  /* 0x00000001ff2f1807 */ /* 0x010fe60004000000 */
[----:B------:R-:W-:Y:S05]  /*78c0*/  @!P1 BRA `(.L_x_125) ;  /* 0x00000000004c9947 */ /* 0x000fea0003800000 */
[----:B------:R-:W-:Y:S01]  /*78d0*/  ISETP.NE.AND P0, PT, R47, RZ, PT ;  /* 0x000000ff2f00720c */ /* 0x000fe20003f05270 */
[----:B------:R-:W-:Y:S01]  /*78e0*/  BSSY B0, `(.L_x_126) ;  /* 0x000000b000007945 */ /* 0x000fe20003800000 */
[----:B------:R-:W-:Y:S11]  /*78f0*/  ISETP.NE.AND P1, PT, R60, RZ, PT ;  /* 0x000000ff3c00720c */ /* 0x000ff60003f25270 */
[----:B------:R-:W-:Y:S02]  /*7900*/  @!UPT UIADD3 URZ, UPT, UPT, URZ, URZ, URZ ;  /* 0x000000fffffff290 */ /* 0x000fe4000fffe0ff */
[C---:B------:R-:W-:Y:S01]  /*7910*/  @P1 IMAD R6, R46.reuse, 0x2000, R93 ;  /* 0x000020002e061824 */ /* 0x040fe200078e025d */
[C---:B------:R-:W-:Y:S01]  /*7920*/  @P1 LEA R4, R46.reuse, R91, 0xd ;  /* 0x0000005b2e041211 */ /* 0x040fe200078e68ff */
[C---:B------:R-:W-:Y:S02]  /*7930*/  @P1 IMAD R5, R46.reuse, 0x2000, R92 ;  /* 0x000020002e051824 */ /* 0x040fe400078e025c */
[----:B------:R-:W-:Y:S01]  /*7940*/  @P1 IMAD R2, R46, 0x2000, R87 ;  /* 0x000020002e021824 */ /* 0x000fe200078e0257 */
[----:B------:R-:W-:Y:S06]  /*7950*/  @P0 BRA `(.L_x_127) ;  /* 0x00000000000c0947 */ /* 0x000fec0003800000 */
[----:B---3--:R-:W-:Y:S04]  /*7960*/  SHF.L.U32 R0, R90, 0x1f, RZ ;  /* 0x0000001f5a007819 */ /* 0x008fe800000006ff */
[----:B------:R-:W3:Y:S02]  /*7970*/  SYNCS.PHASECHK.TRANS64.TRYWAIT P0, [R3+URZ+0x70], R0 ;  /* 0x00007000030075a7 */ /* 0x000ee400080011ff */
[----:B---3--:R-:W-:Y:S05]  /*7980*/  @!P0 BRA `(.L_x_128) ;  /* 0x0000003000e08947 */ /* 0x008fea0003800000 */
.L_x_127:
[----:B------:R-:W-:Y:S05]  /*7990*/  BSYNC B0 ;  /* 0x0000000000007941 */ /* 0x000fea0003800000 */
.L_x_126:
[----:B------:R-:W-:Y:S02]  /*79a0*/  ISETP.NE.AND P0, PT, R60, RZ, PT ;  /* 0x000000ff3c00720c */ /* 0x000fe40003f05270 */
[----:B------:R-:W-:Y:S11]  /*79b0*/  IADD3 R46, PT, PT, R46, 0x1, RZ ;  /* 0x000000012e2e7810 */ /* 0x000ff60007ffe0ff */
[----:B------:R4:W1:Y:S04]  /*79c0*/  @P0 LDS.128 R48, [R6] ;  /* 0x0000000006300984 */ /* 0x0008680000000c00 */
[----:B------:R4:W1:Y:S04]  /*79d0*/  @P0 LDS.128 R56, [R5+0x10] ;  /* 0x0000100005380984 */ /* 0x0008680000000c00 */
[----:B------:R4:W1:Y:S04]  /*79e0*/  @P0 LDS.128 R64, [R4+0x20] ;  /* 0x0000200004400984 */ /* 0x0008680000000c00 */
[----:B------:R4:W1:Y:S02]  /*79f0*/  @P0 LDS.128 R72, [R2+0x30] ;  /* 0x0000300002480984 */ /* 0x0008640000000c00 */
.L_x_125:
[----:B------:R-:W-:Y:S05]  /*7a00*/  BSYNC B1 ;  /* 0x0000000000017941 */ /* 0x000fea0003800000 */
.L_x_124:
[----:B---3--:R-:W-:Y:S05]  /*7a10*/  VIADD R0, R39, 0x20 ;  /* 0x0000002027007836 */ /* 0x008fea0000000000 */
[----:B------:R-:W-:Y:S04]  /*7a20*/  SHF.R.U32.HI R0, RZ, 0x15, R0 ;  /* 0x00000015ff007819 */ /* 0x000fe80000011600 */
[----:B------:R-:W-:Y:S11]  /*7a30*/  LOP3.LUT P0, RZ, R0, 0x3, R81, 0x48, !PT ;  /* 0x0000000300ff7812 */ /* 0x000ff60007804851 */
[----:B------:R-:W-:Y:S02]  /*7a40*/  @!UPT UIADD3 URZ, UPT, UPT, URZ, URZ, URZ ;  /* 0x000000fffffff290 */ /* 0x000fe4000fffe0ff */
[----:B------:R-:W-:Y:S05]  /*7a50*/  @!P0 BRA `(.L_x_129) ;  /* 0x0000000000408947 */ /* 0x000fea0003800000 */
[----:B------:R-:W3:Y:S01]  /*7a60*/  LDCU.64 UR8, c[0x4][0x70] ;  /* 0x01000e00ff0877ac */ /* 0x000ee20008000a00 */
[----:B------:R-:W-:Y:S01]  /*7a70*/  MOV R3, 0x0 ;  /* 0x0000000000037802 */ /* 0x000fe20000000f00 */
[----:B------:R-:W-:Y:S02]  /*7a80*/  HFMA2 R12, -RZ, RZ, 0, 5.9604644775390625e-08 ;  /* 0x00000001ff0c7431 */ /* 0x000fe400000001ff */
[----:B------:R-:W-:Y:S02]  /*7a90*/  IMAD.MOV.U32 R8, RZ, RZ, 0x192 ;  /* 0x00000192ff087424 */ /* 0x000fe400078e00ff */
[----:B------:R-:W-:Y:S01]  /*7aa0*/  IMAD.MOV.U32 R13, RZ, RZ, RZ ;  /* 0x000000ffff0d7224 */ /* 0x000fe200078e00ff */
[----:B------:R-:W5:Y:S01]  /*7ab0*/  LDCU.64 UR6, c[0x4][0x78] ;  /* 0x01000f00ff0677ac */ /* 0x000f620008000a00 */
[----:B----4-:R-:W4:Y:S01]  /*7ac0*/  LDC.64 R2, c[0x4][R3] ;  /* 0x0100000003027b82 */ /* 0x010f220000000a00 */
[----:B------:R-:W2:Y:S01]  /*7ad0*/  LDCU.64 UR4, c[0x4][0x10] ;  /* 0x01000200ff0477ac */ /* 0x000ea20008000a00 */
[----:B---3--:R-:W-:Y:S01]  /*7ae0*/  MOV R5, UR9 ;  /* 0x0000000900057c02 */ /* 0x008fe20008000f00 */
[----:B------:R-:W-:Y:S01]  /*7af0*/  IMAD.U32 R4, RZ, RZ, UR8 ;  /* 0x00000008ff047e24 */ /* 0x000fe2000f8e00ff */
[----:B-----5:R-:W-:Y:S01]  /*7b00*/  MOV R7, UR7 ;  /* 0x0000000700077c02 */ /* 0x020fe20008000f00 */
[----:B------:R-:W-:Y:S01]  /*7b10*/  IMAD.U32 R6, RZ, RZ, UR6 ;  /* 0x00000006ff067e24 */ /* 0x000fe2000f8e00ff */
[----:B--2---:R-:W-:Y:S01]  /*7b20*/  MOV R11, UR5 ;  /* 0x00000005000b7c02 */ /* 0x004fe20008000f00 */
[----:B------:R-:W-:Y:S02]  /*7b30*/  IMAD.U32 R10, RZ, RZ, UR4 ;  /* 0x00000004ff0a7e24 */ /* 0x000fe4000f8e00ff */
[----:B------:R-:W-:Y:S07]  /*7b40*/  LEPC R20, `(.L_x_129) ;  /* 0x000000001014794e */ /* 0x000fee0000000000 */
[----:B-1--4-:R-:W-:Y:S05]  /*7b50*/  CALL.ABS.NOINC R2 ;  /* 0x0000000002007343 */ /* 0x012fea0003c00000 */
.L_x_129:
[C---:B-1----:R-:W-:Y:S01]  /*7b60*/  SHF.L.U32 R40, R48.reuse, 0x10, RZ ;  /* 0x0000001030287819 */ /* 0x042fe200000006ff */
[----:B------:R-:W-:Y:S05]  /*7b70*/  WARPSYNC.ALL ;  /* 0x0000000000007948 */ /* 0x000fea0003800000 */
[----:B------:R-:W-:Y:S01]  /*7b80*/  R2UR UR4, R39 ;  /* 0x00000000270472ca */ /* 0x000fe200000e0000 */
[----:B------:R-:W-:Y:S01]  /*7b90*/  BSSY.RECONVERGENT B0, `(.L_x_130) ;  /* 0x0000090000007945 */ /* 0x000fe20003800200 */
[----:B------:R-:W-:Y:S02]  /*7ba0*/  LOP3.LUT R43, R48, 0xffff0000, RZ, 0xc0, !PT ;  /* 0xffff0000302b7812 */ /* 0x000fe400078ec0ff */
[----:B------:R-:W-:Y:S02]  /*7bb0*/  LOP3.LUT R42, R49, 0xffff0000, RZ, 0xc0, !PT ;  /* 0xffff0000312a7812 */ /* 0x000fe400078ec0ff */
[----:B------:R-:W-:Y:S02]  /*7bc0*/  SHF.L.U32 R45, R51, 0x10, RZ ;  /* 0x00000010332d7819 */ /* 0x000fe400000006ff */
[----:B------:R-:W-:Y:S02]  /*7bd0*/  ISETP.NE.AND P6, PT, R98, RZ, PT ;  /* 0x000000ff6200720c */ /* 0x000fe40003fc5270 */
[----:B------:R-:W-:Y:S02]  /*7be0*/  MOV R52, UR46 ;  /* 0x0000002e00347c02 */ /* 0x000fe40008000f00 */
[----:B------:R-:W-:Y:S01]  /*7bf0*/  MOV R61, UR52 ;  /* 0x00000034003d7c02 */ /* 0x000fe20008000f00 */
[----:B----4-:R-:W1:Y:S01]  /*7c00*/  LDTM.x32 R4, tmem[UR4+0x20] ;  /* 0x00002004000479ee */ /* 0x010e6200082c0000 */
[----:B------:R-:W-:Y:S02]  /*7c10*/  LOP3.LUT R44, R75, 0xffff0000, RZ, 0xc0, !PT ;  /* 0xffff00004b2c7812 */ /* 0x000fe400078ec0ff */
[----:B------:R-:W-:Y:S02]  /*7c20*/  ISETP.NE.AND P0, PT, R95, RZ, PT ;  /* 0x000000ff5f00720c */ /* 0x000fe40003f05270 */
[----:B------:R-:W-:Y:S03]  /*7c30*/  LEA R62, R46, UR43, 0x3 ;  /* 0x0000002b2e3e7c11 */ /* 0x000fe6000f8e18ff */
[----:B------:R-:W-:Y:S02]  /*7c40*/  @P6 LEA R52, R52, UR43, 0x3 ;  /* 0x0000002b34346c11 */ /* 0x000fe4000f8e18ff */
[----:B------:R-:W-:Y:S02]  /*7c50*/  @P6 SHF.L.U32 R63, R90, 0x1f, RZ ;  /* 0x0000001f5a3f6819 */ /* 0x000fe400000006ff */
[----:B------:R-:W-:Y:S04]  /*7c60*/  @P6 IADD3 R52, PT, PT, R52, 0x90, RZ ;  /* 0x0000009034346810 */ /* 0x000fe80007ffe0ff */
[----:B------:R-:W-:Y:S01]  /*7c70*/  @P6 PRMT R61, R61, 0x654, R52 ;  /* 0x000006543d3d6816 */ /* 0x000fe20000000034 */
[C---:B-1----:R-:W-:Y:S01]  /*7c80*/  FMUL R0, R38.reuse, R4 ;  /* 0x0000000426007220 */ /* 0x042fe20000400000 */
[C---:B------:R-:W-:Y:S01]  /*7c90*/  FMUL R2, R38.reuse, R5 ;  /* 0x0000000526027220 */ /* 0x040fe20000400000 */
[C---:B------:R-:W-:Y:S01]  /*7ca0*/  FMUL R3, R38.reuse, R6 ;  /* 0x0000000626037220 */ /* 0x040fe20000400000 */
[----:B------:R-:W-:Y:S01]  /*7cb0*/  FMUL R7, R38, R7 ;  /* 0x0000000726077220 */ /* 0x000fe20000400000 */
[----:B------:R-:W-:Y:S01]  /*7cc0*/  FFMA R0, R41, R40, R0 ;  /* 0x0000002829007223 */ /* 0x000fe20000000000 */
[----:B------:R-:W-:Y:S01]  /*7cd0*/  SHF.L.U32 R40, R49, 0x10, RZ ;  /* 0x0000001031287819 */ /* 0x000fe200000006ff */
[C---:B------:R-:W-:Y:S01]  /*7ce0*/  FFMA R2, R41.reuse, R43, R2 ;  /* 0x0000002b29027223 */ /* 0x040fe20000000002 */
[----:B------:R-:W-:Y:S01]  /*7cf0*/  SHF.L.U32 R43, R50, 0x10, RZ ;  /* 0x00000010322b7819 */ /* 0x000fe200000006ff */
[C---:B------:R-:W-:Y:S01]  /*7d00*/  FMUL R4, R38.reuse, R8 ;  /* 0x0000000826047220 */ /* 0x040fe20000400000 */
[----:B------:R-:W-:Y:S01]  /*7d10*/  FMUL R5, R38, R9 ;  /* 0x0000000926057220 */ /* 0x000fe20000400000 */
[C---:B------:R-:W-:Y:S01]  /*7d20*/  FFMA R3, R41.reuse, R40, R3 ;  /* 0x0000002829037223 */ /* 0x040fe20000000003 */
[----:B------:R-:W-:Y:S01]  /*7d30*/  LOP3.LUT R40, R50, 0xffff0000, RZ, 0xc0, !PT ;  /* 0xffff000032287812 */ /* 0x000fe200078ec0ff */
[----:B------:R-:W-:Y:S01]  /*7d40*/  FFMA R7, R41, R42, R7 ;  /* 0x0000002a29077223 */ /* 0x000fe20000000007 */
[----:B------:R-:W-:Y:S01]  /*7d50*/  LOP3.LUT R42, R51, 0xffff0000, RZ, 0xc0, !PT ;  /* 0xffff0000332a7812 */ /* 0x000fe200078ec0ff */
[----:B------:R-:W-:Y:S01]  /*7d60*/  FMUL R6, R38, R10 ;  /* 0x0000000a26067220 */ /* 0x000fe20000400000 */
[----:B------:R-:W-:Y:S01]  /*7d70*/  F2FP.BF16.F32.PACK_AB R52, R2, R0 ;  /* 0x000000000234723e */ /* 0x000fe200000010ff */
[----:B------:R-:W-:Y:S01]  /*7d80*/  FMUL R11, R38, R11 ;  /* 0x0000000b260b7220 */ /* 0x000fe20000400000 */
[----:B------:R-:W-:Y:S01]  /*7d90*/  F2FP.BF16.F32.PACK_AB R53, R7, R3 ;  /* 0x000000030735723e */ /* 0x000fe200000010ff */
        /* <DEDUP_REMOVED lines=20> */
[C---:B------:R-:W-:Y:S01]  /*7ee0*/  FMUL R12, R38.reuse, R16 ;  /* 0x00000010260c7220 */ /* 0x040fe20000400000 */
        /* <DEDUP_REMOVED lines=13> */
[----:B------:R1:W-:Y:S01]  /*7fc0*/  STS.128 [R93+0x2000], R52 ;  /* 0x002000345d007388 */ /* 0x0003e20000000c00 */
[----:B------:R-:W-:Y:S01]  /*7fd0*/  F2FP.BF16.F32.PACK_AB R70, R13, R12 ;  /* 0x0000000c0d46723e */ /* 0x000fe200000010ff */
[----:B------:R-:W-:Y:S01]  /*7fe0*/  FFMA R19, R41, R40, R19 ;  /* 0x0000002829137223 */ /* 0x000fe20000000013 */
[----:B------:R-:W-:Y:S01]  /*7ff0*/  LOP3.LUT R40, R64, 0xffff0000, RZ, 0xc0, !PT ;  /* 0xffff000040287812 */ /* 0x000fe200078ec0ff */
[C---:B------:R-:W-:Y:S01]  /*8000*/  FMUL R16, R38.reuse, R20 ;  /* 0x0000001426107220 */ /* 0x040fe20000400000 */
[C---:B------:R-:W-:Y:S01]  /*8010*/  FMUL R17, R38.reuse, R21 ;  /* 0x0000001526117220 */ /* 0x040fe20000400000 */
[C---:B------:R-:W-:Y:S01]  /*8020*/  FMUL R18, R38.reuse, R22 ;  /* 0x0000001626127220 */ /* 0x040fe20000400000 */
[----:B------:R-:W-:Y:S01]  /*8030*/  F2FP.BF16.F32.PACK_AB R71, R19, R14 ;  /* 0x0000000e1347723e */ /* 0x000fe200000010ff */
[----:B------:R-:W-:Y:S01]  /*8040*/  FMUL R23, R38, R23 ;  /* 0x0000001726177220 */ /* 0x000fe20000400000 */
[----:B------:R-:W-:Y:S01]  /*8050*/  FFMA R16, R41, R43, R16 ;  /* 0x0000002b29107223 */ /* 0x000fe20000000010 */
[----:B------:R-:W-:Y:S01]  /*8060*/  SHF.L.U32 R43, R67, 0x10, RZ ;  /* 0x00000010432b7819 */ /* 0x000fe200000006ff */
[C---:B------:R-:W-:Y:S01]  /*8070*/  FFMA R17, R41.reuse, R40, R17 ;  /* 0x0000002829117223 */ /* 0x040fe20000000011 */
[----:B------:R1:W-:Y:S01]  /*8080*/  STS.128 [R92+0x2010], R68 ;  /* 0x002010445c007388 */ /* 0x0003e20000000c00 */
        /* <DEDUP_REMOVED lines=8> */
[C---:B------:R-:W-:Y:S01]  /*8110*/  FMUL R22, R38.reuse, R26 ;  /* 0x0000001a26167220 */ /* 0x040fe20000400000 */
[----:B------:R-:W-:Y:S01]  /*8120*/  FFMA R20, R41, R40, R20 ;  /* 0x0000002829147223 */ /* 0x000fe20000000014 */
[----:B------:R-:W-:Y:S01]  /*8130*/  LOP3.LUT R40, R67, 0xffff0000, RZ, 0xc0, !PT ;  /* 0xffff000043287812 */ /* 0x000fe200078ec0ff */
[C---:B------:R-:W-:Y:S01]  /*8140*/  FFMA R21, R41.reuse, R42, R21 ;  /* 0x0000002a29157223 */ /* 0x040fe20000000015 */
[C---:B------:R-:W-:Y:S01]  /*8150*/  FFMA R22, R41.reuse, R43, R22 ;  /* 0x0000002b29167223 */ /* 0x040fe20000000016 */
[----:B------:R-:W-:Y:S01]  /*8160*/  FMUL R27, R38, R27 ;  /* 0x0000001b261b7220 */ /* 0x000fe20000400000 */
[----:B------:R-:W-:Y:S01]  /*8170*/  SHF.L.U32 R43, R72, 0x10, RZ ;  /* 0x00000010482b7819 */ /* 0x000fe200000006ff */
[----:B------:R-:W-:Y:S01]  /*8180*/  FMUL R24, R38, R28 ;  /* 0x0000001c26187220 */ /* 0x000fe20000400000 */
[----:B------:R-:W-:Y:S01]  /*8190*/  LOP3.LUT R42, R72, 0xffff0000, RZ, 0xc0, !PT ;  /* 0xffff0000482a7812 */ /* 0x000fe200078ec0ff */
[C---:B------:R-:W-:Y:S01]  /*81a0*/  FMUL R25, R38.reuse, R29 ;  /* 0x0000001d26197220 */ /* 0x040fe20000400000 */
[C---:B------:R-:W-:Y:S01]  /*81b0*/  FMUL R26, R38.reuse, R30 ;  /* 0x0000001e261a7220 */ /* 0x040fe20000400000 */
[C---:B------:R-:W-:Y:S01]  /*81c0*/  FFMA R27, R41.reuse, R40, R27 ;  /* 0x00000028291b7223 */ /* 0x040fe2000000001b */
[----:B------:R-:W-:Y:S01]  /*81d0*/  FFMA R24, R41, R43, R24 ;  /* 0x0000002b29187223 */ /* 0x000fe20000000018 */
[----:B------:R-:W-:Y:S01]  /*81e0*/  LOP3.LUT R40, R73, 0xffff0000, RZ, 0xc0, !PT ;  /* 0xffff000049287812 */ /* 0x000fe200078ec0ff */
[C---:B------:R-:W-:Y:S01]  /*81f0*/  FFMA R25, R41.reuse, R42, R25 ;  /* 0x0000002a29197223 */ /* 0x040fe20000000019 */
[----:B------:R-:W-:Y:S01]  /*8200*/  FMUL R31, R38, R31 ;  /* 0x0000001f261f7220 */ /* 0x000fe20000400000 */
[----:B------:R-:W-:Y:S01]  /*8210*/  SHF.L.U32 R43, R74, 0x10, RZ ;  /* 0x000000104a2b7819 */ /* 0x000fe200000006ff */
[----:B------:R-:W-:Y:S01]  /*8220*/  FFMA R26, R41, R45, R26 ;  /* 0x0000002d291a7223 */ /* 0x000fe2000000001a */
        /* <DEDUP_REMOVED lines=29> */
[----:B------:R-:W-:Y:S02]  /*8400*/  UIADD3 UR9, UPT, UPT, UR49, 0x20, URZ ;  /* 0x0000002031097890 */ /* 0x000fe4000fffe0ff */
[----:B------:R-:W-:Y:S01]  /*8410*/  UIADD3 UR8, UPT, UPT, UR43, 0x2200, URZ ;  /* 0x000022002b087890 */ /* 0x000fe2000fffe0ff */
[----:B------:R-:W-:Y:S01]  /*8420*/  UMOV UR10, UR50 ;  /* 0x00000032000a7c82 */ /* 0x000fe20008000000 */
[----:B------:R-:W-:Y:S01]  /*8430*/  UMOV UR11, UR44 ;  /* 0x0000002c000b7c82 */ /* 0x000fe20008000000 */
[----:B---3--:R-:W-:Y:S04]  /*8440*/  UIADD3 UR4, UP0, UPT, UR6, 0xa80, URZ ;  /* 0x00000a8006047890 */ /* 0x008fe8000ff1e0ff */
[----:B------:R-:W-:Y:S09]  /*8450*/  UIADD3.X UR5, UPT, UPT, URZ, UR7, URZ, UP0, !UPT ;  /* 0x00000007ff057290 */ /* 0x000ff200087fe4ff */
[----:B------:R3:W-:Y:S01]  /*8460*/  UTMASTG.3D [UR8], [UR4] ;  /* 0x00000008040073b5 */ /* 0x0007e20008010000 */
[----:B------:R0:W-:Y:S01]  /*8470*/  UTMACMDFLUSH ;  /* 0x00000000000079b7 */ /* 0x0001e20000000000 */
[----:B---3--:R-:W-:Y:S04]  /*8480*/  DEPBAR.LE SB0, 0x1 ;  /* 0x000080400000791a */ /* 0x008fe80000000000 */
.L_x_131:
[----:B------:R-:W-:Y:S05]  /*8490*/  BSYNC.RECONVERGENT B0 ;  /* 0x0000000000007941 */ /* 0x000fea0003800200 */
.L_x_130:
[----:B------:R-:W-:Y:S01]  /*84a0*/  BAR.SYNC.DEFER_BLOCKING 0x1, 0x80 ;  /* 0x0042000000007b1d */ /* 0x000fe20000010000 */
[----:B------:R-:W-:Y:S04]  /*84b0*/  UIADD3 UR4, UPT, UPT, UR46, 0x1, URZ ;  /* 0x000000012e047890 */ /* 0x000fe8000fffe0ff */
[----:B------:R-:W-:Y:S04]  /*84c0*/  UISETP.NE.AND UP0, UPT, UR4, 0x4, UPT ;  /* 0x000000040400788c */ /* 0x000fe8000bf05270 */
[----:B------:R-:W-:Y:S01]  /*84d0*/  USEL UR45, UR4, URZ, UP0 ;  /* 0x000000ff042d7287 */ /* 0x000fe20008000000 */
[----:B------:R3:W-:Y:S01]  /*84e0*/  @P6 SYNCS.ARRIVE.TRANS64.RED.A1T0 RZ, [R61+URZ], RZ ;  /* 0x000000ff3dff69a7 */ /* 0x0007e200081004ff */
[----:B------:R-:W-:Y:S01]  /*84f0*/  BSSY B1, `(.L_x_132) ;  /* 0x0000017000017945 */ /* 0x000fe20003800000 */
[----:B------:R-:W4:Y:S02]  /*8500*/  @P6 SYNCS.PHASECHK.TRANS64.TRYWAIT P0, [R62+URZ+0x70], R63 ;  /* 0x0000703f3e0065a7 */ /* 0x000f2400080011ff */
[----:B----4-:R-:W-:Y:S01]  /*8510*/  @P6 SEL R47, RZ, 0x1, !P0 ;  /* 0x00000001ff2f6807 */ /* 0x010fe20004000000 */
[----:B---3--:R-:W-:Y:S06]  /*8520*/  @!P6 BRA `(.L_x_133) ;  /* 0x00000000004ce947 */ /* 0x008fec0003800000 */
        /* <DEDUP_REMOVED lines=9> */
[----:B------:R-:W-:Y:S04]  /*85c0*/  SHF.L.U32 R5, R90, 0x1f, RZ ;  /* 0x0000001f5a057819 */ /* 0x000fe800000006ff */
[----:B------:R-:W3:Y:S02]  /*85d0*/  SYNCS.PHASECHK.TRANS64.TRYWAIT P0, [R62+URZ+0x70], R5 ;  /* 0x000070053e0075a7 */ /* 0x000ee400080011ff */
[----:B---3--:R-:W-:Y:S05]  /*85e0*/  @!P0 BRA `(.L_x_136) ;  /* 0x0000002400dc8947 */ /* 0x008fea0003800000 */
.L_x_135:
[----:B------:R-:W-:Y:S05]  /*85f0*/  BSYNC B0 ;  /* 0x0000000000007941 */ /* 0x000fea0003800000 */
.L_x_134:
[----:B------:R-:W-:Y:S02]  /*8600*/  ISETP.NE.AND P0, PT, R60, RZ, PT ;  /* 0x000000ff3c00720c */ /* 0x000fe40003f05270 */
[----:B------:R-:W-:Y:S11]  /*8610*/  IADD3 R46, PT, PT, R46, 0x1, RZ ;  /* 0x000000012e2e7810 */ /* 0x000ff60007ffe0ff */
[----:B------:R4:W1:Y:S04]  /*8620*/  @P0 LDS.128 R48, [R4] ;  /* 0x0000000004300984 */ /* 0x0008680000000c00 */
[----:B------:R4:W1:Y:S04]  /*8630*/  @P0 LDS.128 R56, [R3+0x10] ;  /* 0x0000100003380984 */ /* 0x0008680000000c00 */
[----:B------:R4:W1:Y:S04]  /*8640*/  @P0 LDS.128 R64, [R2+0x20] ;  /* 0x0000200002400984 */ /* 0x0008680000000c00 */
[----:B------:R4:W1:Y:S02]  /*8650*/  @P0 LDS.128 R72, [R0+0x30] ;  /* 0x0000300000480984 */ /* 0x0008640000000c00 */
.L_x_133:
[----:B------:R-:W-:Y:S05]  /*8660*/  BSYNC B1 ;  /* 0x0000000000017941 */ /* 0x000fea0003800000 */
.L_x_132:
[----:B----4-:R-:W-:Y:S05]  /*8670*/  VIADD R0, R39, 0x40 ;  /* 0x0000004027007836 */ /* 0x010fea0000000000 */
        /* <DEDUP_REMOVED lines=9> */
[----:B------:R-:W4:Y:S01]  /*8710*/  LDCU.64 UR6, c[0x4][0x78] ;  /* 0x01000f00ff0677ac */ /* 0x000f220008000a00 */
[----:B------:R-:W1:Y:S01]  /*8720*/  LDC.64 R2, c[0x4][R3] ;  /* 0x0100000003027b82 */ /* 0x000e620000000a00 */
[----:B------:R-:W5:Y:S01]  /*8730*/  LDCU.64 UR4, c[0x4][0x10] ;  /* 0x01000200ff0477ac */ /* 0x000f620008000a00 */
[----:B---3--:R-:W-:Y:S01]  /*8740*/  MOV R5, UR9 ;  /* 0x0000000900057c02 */ /* 0x008fe20008000f00 */
[----:B------:R-:W-:Y:S01]  /*8750*/  IMAD.U32 R4, RZ, RZ, UR8 ;  /* 0x00000008ff047e24 */ /* 0x000fe2000f8e00ff */
[----:B----4-:R-:W-:Y:S01]  /*8760*/  MOV R7, UR7 ;  /* 0x0000000700077c02 */ /* 0x010fe20008000f00 */
[----:B------:R-:W-:Y:S01]  /*8770*/  IMAD.U32 R6, RZ, RZ, UR6 ;  /* 0x00000006ff067e24 */ /* 0x000fe2000f8e00ff */
[----:B-----5:R-:W-:Y:S01]  /*8780*/  MOV R11, UR5 ;  /* 0x00000005000b7c02 */ /* 0x020fe20008000f00 */
[----:B------:R-:W-:Y:S02]  /*8790*/  IMAD.U32 R10, RZ, RZ, UR4 ;  /* 0x00000004ff0a7e24 */ /* 0x000fe4000f8e00ff */
[----:B------:R-:W-:Y:S07]  /*87a0*/  LEPC R20, `(.L_x_137) ;  /* 0x000000001014794e */ /* 0x000fee0000000000 */
[----:B-12---:R-:W-:Y:S05]  /*87b0*/  CALL.ABS.NOINC R2 ;  /* 0x0000000002007343 */ /* 0x006fea0003c00000 */
.L_x_137:
        /* <DEDUP_REMOVED lines=10> */
[----:B---3--:R-:W1:Y:S01]  /*8860*/  LDTM.x32 R4, tmem[UR4+0x40] ;  /* 0x00004004000479ee */ /* 0x008e6200082c0000 */
        /* <DEDUP_REMOVED lines=136> */
.L_x_139:
[----:B------:R-:W-:Y:S05]  /*90f0*/  BSYNC.RECONVERGENT B0 ;  /* 0x0000000000007941 */ /* 0x000fea0003800200 */
.L_x_138:
        /* <DEDUP_REMOVED lines=21> */
.L_x_143:
[----:B------:R-:W-:Y:S05]  /*9250*/  BSYNC B0 ;  /* 0x0000000000007941 */ /* 0x000fea0003800000 */
.L_x_142:
[----:B------:R-:W-:Y:S11]  /*9260*/  ISETP.NE.AND P0, PT, R60, RZ, PT ;  /* 0x000000ff3c00720c */ /* 0x000ff60003f05270 */
[----:B------:R-:W-:Y:S02]  /*9270*/  @!UPT UIADD3 URZ, UPT, UPT, URZ, URZ, URZ ;  /* 0x000000fffffff290 */ /* 0x000fe4000fffe0ff */
[----:B------:R4:W1:Y:S04]  /*9280*/  @P0 LDS.128 R48, [R3] ;  /* 0x0000000003300984 */ /* 0x0008680000000c00 */
[----:B------:R4:W1:Y:S04]  /*9290*/  @P0 LDS.128 R56, [R2+0x10] ;  /* 0x0000100002380984 */ /* 0x0008680000000c00 */
[----:B------:R4:W1:Y:S04]  /*92a0*/  @P0 LDS.128 R64, [R0+0x20] ;  /* 0x0000200000400984 */ /* 0x0008680000000c00 */
[----:B------:R4:W1:Y:S02]  /*92b0*/  @P0 LDS.128 R72, [R46+0x30] ;  /* 0x000030002e480984 */ /* 0x0008640000000c00 */
.L_x_141:
[----:B------:R-:W-:Y:S05]  /*92c0*/  BSYNC B1 ;  /* 0x0000000000017941 */ /* 0x000fea0003800000 */
.L_x_140:
        /* <DEDUP_REMOVED lines=21> */
.L_x_145:
[----:B------:R-:W-:Y:S01]  /*9420*/  ISETP.NE.AND P0, PT, R95, RZ, PT ;  /* 0x000000ff5f00720c */ /* 0x000fe20003f05270 */
[----:B------:R-:W-:Y:S05]  /*9430*/  WARPSYNC.ALL ;  /* 0x0000000000007948 */ /* 0x000fea0003800000 */
[----:B------:R-:W-:Y:S01]  /*9440*/  R2UR UR4, R39 ;  /* 0x00000000270472ca */ /* 0x000fe200000e0000 */
[----:B------:R-:W-:Y:S01]  /*9450*/  BSSY.RECONVERGENT B0, `(.L_x_146) ;  /* 0x000008c000007945 */ /* 0x000fe20003800200 */
[C---:B-1----:R-:W-:Y:S02]  /*9460*/  SHF.L.U32 R40, R48.reuse, 0x10, RZ ;  /* 0x0000001030287819 */ /* 0x042fe400000006ff */
[----:B------:R-:W-:Y:S02]  /*9470*/  LOP3.LUT R42, R48, 0xffff0000, RZ, 0xc0, !PT ;  /* 0xffff0000302a7812 */ /* 0x000fe400078ec0ff */
[C---:B------:R-:W-:Y:S02]  /*9480*/  SHF.L.U32 R43, R49.reuse, 0x10, RZ ;  /* 0x00000010312b7819 */ /* 0x040fe400000006ff */
[----:B------:R-:W-:Y:S02]  /*9490*/  LOP3.LUT R44, R49, 0xffff0000, RZ, 0xc0, !PT ;  /* 0xffff0000312c7812 */ /* 0x000fe400078ec0ff */
[C---:B------:R-:W-:Y:S02]  /*94a0*/  SHF.L.U32 R45, R50.reuse, 0x10, RZ ;  /* 0x00000010322d7819 */ /* 0x040fe400000006ff */
[----:B------:R-:W-:Y:S01]  /*94b0*/  LOP3.LUT R46, R50, 0xffff0000, RZ, 0xc0, !PT ;  /* 0xffff0000322e7812 */ /* 0x000fe200078ec0ff */
[----:B---3--:R-:W1:Y:S01]  /*94c0*/  LDTM.x32 R4, tmem[UR4+0x60] ;  /* 0x00006004000479ee */ /* 0x008e6200082c0000 */
[C---:B------:R-:W-:Y:S01]  /*94d0*/  SHF.L.U32 R47, R51.reuse, 0x10, RZ ;  /* 0x00000010332f7819 */ /* 0x040fe200000006ff */
[----:B------:R-:W-:Y:S01]  /*94e0*/  NOP ;  /* 0x0000000000007918 */ /* 0x000fe20000000000 */
[----:B------:R-:W-:Y:S02]  /*94f0*/  LOP3.LUT R48, R51, 0xffff0000, RZ, 0xc0, !PT ;  /* 0xffff000033307812 */ /* 0x000fe400078ec0ff */
[C---:B------:R-:W-:Y:S02]  /*9500*/  SHF.L.U32 R49, R56.reuse, 0x10, RZ ;  /* 0x0000001038317819 */ /* 0x040fe400000006ff */
[----:B------:R-:W-:Y:S02]  /*9510*/  LOP3.LUT R51, R56, 0xffff0000, RZ, 0xc0, !PT ;  /* 0xffff000038337812 */ /* 0x000fe400078ec0ff */
[C---:B------:R-:W-:Y:S02]  /*9520*/  SHF.L.U32 R50, R57.reuse, 0x10, RZ ;  /* 0x0000001039327819 */ /* 0x040fe400000006ff */
[----:B------:R-:W-:Y:S02]  /*9530*/  LOP3.LUT R52, R57, 0xffff0000, RZ, 0xc0, !PT ;  /* 0xffff000039347812 */ /* 0x000fe400078ec0ff */
[C---:B------:R-:W-:Y:S02]  /*9540*/  SHF.L.U32 R53, R58.reuse, 0x10, RZ ;  /* 0x000000103a357819 */ /* 0x040fe400000006ff */
[----:B------:R-:W-:Y:S02]  /*9550*/  LOP3.LUT R54, R58, 0xffff0000, RZ, 0xc0, !PT ;  /* 0xffff00003a367812 */ /* 0x000fe400078ec0ff */
[----:B------:R-:W-:Y:S02]  /*9560*/  SHF.L.U32 R55, R59, 0x10, RZ ;  /* 0x000000103b377819 */ /* 0x000fe400000006ff */
[----:B------:R-:W-:Y:S02]  /*9570*/  IADD3 R99, PT, PT, R99, 0xf0, RZ ;  /* 0x000000f063637810 */ /* 0x000fe40007ffe0ff */
[----:B------:R-:W-:Y:S02]  /*9580*/  LOP3.LUT R56, R59, 0xffff0000, RZ, 0xc0, !PT ;  /* 0xffff00003b387812 */ /* 0x000fe400078ec0ff */
[----:B------:R-:W-:Y:S01]  /*9590*/  SHF.L.U32 R57, R64, 0x10, RZ ;  /* 0x0000001040397819 */ /* 0x000fe200000006ff */
[----:B-1----:R-:W-:Y:S01]  /*95a0*/  FMUL R4, R38, R4 ;  /* 0x0000000426047220 */ /* 0x002fe20000400000 */
[----:B------:R-:W-:Y:S01]  /*95b0*/  LOP3.LUT R58, R64, 0xffff0000, RZ, 0xc0, !PT ;  /* 0xffff0000403a7812 */ /* 0x000fe200078ec0ff */
[C---:B------:R-:W-:Y:S01]  /*95c0*/  FMUL R5, R38.reuse, R5 ;  /* 0x0000000526057220 */ /* 0x040fe20000400000 */
[----:B------:R-:W-:Y:S01]  /*95d0*/  LOP3.LUT R99, R99, 0xfefffff8, RZ, 0xc0, !PT ;  /* 0xfefffff863637812 */ /* 0x000fe200078ec0ff */
[C---:B------:R-:W-:Y:S01]  /*95e0*/  FFMA R4, R41.reuse, R40, R4 ;  /* 0x0000002829047223 */ /* 0x040fe20000000004 */
[C---:B------:R-:W-:Y:S01]  /*95f0*/  FMUL R6, R38.reuse, R6 ;  /* 0x0000000626067220 */ /* 0x040fe20000400000 */
[----:B------:R-:W-:Y:S01]  /*9600*/  FFMA R5, R41, R42, R5 ;  /* 0x0000002a29057223 */ /* 0x000fe20000000005 */
[----:B------:R-:W-:Y:S01]  /*9610*/  SHF.L.U32 R59, R65, 0x10, RZ ;  /* 0x00000010413b7819 */ /* 0x000fe200000006ff */
[----:B------:R1:W-:Y:S01]  /*9620*/  SYNCS.ARRIVE.TRANS64.RED.A1T0 RZ, [R99+URZ], RZ ;  /* 0x000000ff63ff79a7 */ /* 0x0003e200081004ff */
[----:B------:R-:W-:Y:S01]  /*9630*/  FFMA R6, R41, R43, R6 ;  /* 0x0000002b29067223 */ /* 0x000fe20000000006 */
[C---:B------:R-:W-:Y:S01]  /*9640*/  FMUL R7, R38.reuse, R7 ;  /* 0x0000000726077220 */ /* 0x040fe20000400000 */
[----:B------:R-:W-:Y:S01]  /*9650*/  F2FP.BF16.F32.PACK_AB R100, R5, R4 ;  /* 0x000000040564723e */ /* 0x000fe200000010ff */
[C---:B------:R-:W-:Y:S01]  /*9660*/  FMUL R8, R38.reuse, R8 ;  /* 0x0000000826087220 */ /* 0x040fe20000400000 */
[----:B------:R-:W-:Y:S01]  /*9670*/  FMUL R9, R38, R9 ;  /* 0x0000000926097220 */ /* 0x000fe20000400000 */
[----:B------:R-:W-:Y:S01]  /*9680*/  LOP3.LUT R60, R65, 0xffff0000, RZ, 0xc0, !PT ;  /* 0xffff0000413c7812 */ /* 0x000fe200078ec0ff */
[C---:B------:R-:W-:Y:S01]  /*9690*/  FFMA R7, R41.reuse, R44, R7 ;  /* 0x0000002c29077223 */ /* 0x040fe20000000007 */
[C---:B------:R-:W-:Y:S01]  /*96a0*/  FFMA R8, R41.reuse, R45, R8 ;  /* 0x0000002d29087223 */ /* 0x040fe20000000008 */
[----:B------:R-:W-:Y:S01]  /*96b0*/  SHF.L.U32 R61, R66, 0x10, RZ ;  /* 0x00000010423d7819 */ /* 0x000fe200000006ff */
[----:B------:R-:W-:Y:S01]  /*96c0*/  FFMA R9, R41, R46, R9 ;  /* 0x0000002e29097223 */ /* 0x000fe20000000009 */
[C---:B------:R-:W-:Y:S01]  /*96d0*/  FMUL R10, R38.reuse, R10 ;  /* 0x0000000a260a7220 */ /* 0x040fe20000400000 */
[----:B------:R-:W-:Y:S01]  /*96e0*/  F2FP.BF16.F32.PACK_AB R101, R7, R6 ;  /* 0x000000060765723e */ /* 0x000fe200000010ff */
[C---:B------:R-:W-:Y:S01]  /*96f0*/  FMUL R11, R38.reuse, R11 ;  /* 0x0000000b260b7220 */ /* 0x040fe20000400000 */
[----:B------:R-:W-:Y:S01]  /*9700*/  FMUL R0, R38, R12 ;  /* 0x0000000c26007220 */ /* 0x000fe20000400000 */
[----:B------:R-:W-:Y:S01]  /*9710*/  F2FP.BF16.F32.PACK_AB R102, R9, R8 ;  /* 0x000000080966723e */ /* 0x000fe200000010ff */
[C---:B------:R-:W-:Y:S01]  /*9720*/  FFMA R10, R41.reuse, R47, R10 ;  /* 0x0000002f290a7223 */ /* 0x040fe2000000000a */
[C---:B------:R-:W-:Y:S01]  /*9730*/  FFMA R11, R41.reuse, R48, R11 ;  /* 0x00000030290b7223 */ /* 0x040fe2000000000b */
[----:B------:R-:W-:Y:S01]  /*9740*/  LOP3.LUT R62, R66, 0xffff0000, RZ, 0xc0, !PT ;  /* 0xffff0000423e7812 */ /* 0x000fe200078ec0ff */
[----:B------:R-:W-:Y:S01]  /*9750*/  FFMA R0, R41, R49, R0 ;  /* 0x0000003129007223 */ /* 0x000fe20000000000 */
[C---:B------:R-:W-:Y:S01]  /*9760*/  FMUL R2, R38.reuse, R13 ;  /* 0x0000000d26027220 */ /* 0x040fe20000400000 */
[----:B------:R-:W-:Y:S01]  /*9770*/  SHF.L.U32 R63, R67, 0x10, RZ ;  /* 0x00000010433f7819 */ /* 0x000fe200000006ff */
[C---:B------:R-:W-:Y:S01]  /*9780*/  FMUL R3, R38.reuse, R14 ;  /* 0x0000000e26037220 */ /* 0x040fe20000400000 */
[----:B------:R-:W-:Y:S01]  /*9790*/  F2FP.BF16.F32.PACK_AB R103, R11, R10 ;  /* 0x0000000a0b67723e */ /* 0x000fe200000010ff */
[----:B------:R-:W-:Y:S01]  /*97a0*/  FFMA R2, R41, R51, R2 ;  /* 0x0000003329027223 */ /* 0x000fe20000000002 */
[C---:B------:R-:W-:Y:S01]  /*97b0*/  FMUL R15, R38.reuse, R15 ;  /* 0x0000000f260f7220 */ /* 0x040fe20000400000 */
[C---:B------:R-:W-:Y:S01]  /*97c0*/  FMUL R12, R38.reuse, R16 ;  /* 0x00000010260c7220 */ /* 0x040fe20000400000 */
[----:B------:R-:W-:Y:S01]  /*97d0*/  FMUL R13, R38, R17 ;  /* 0x00000011260d7220 */ /* 0x000fe20000400000 */
[----:B------:R1:W-:Y:S01]  /*97e0*/  STS.128 [R93+0x6000], R100 ;  /* 0x006000645d007388 */ /* 0x0003e20000000c00 */
[----:B------:R-:W-:Y:S01]  /*97f0*/  LOP3.LUT R64, R67, 0xffff0000, RZ, 0xc0, !PT ;  /* 0xffff000043407812 */ /* 0x000fe200078ec0ff */
[C---:B------:R-:W-:Y:S01]  /*9800*/  FFMA R3, R41.reuse, R50, R3 ;  /* 0x0000003229037223 */ /* 0x040fe20000000003 */
[----:B------:R-:W-:Y:S01]  /*9810*/  SHF.L.U32 R65, R72, 0x10, RZ ;  /* 0x0000001048417819 */ /* 0x000fe200000006ff */
[C---:B------:R-:W-:Y:S01]  /*9820*/  FFMA R15, R41.reuse, R52, R15 ;  /* 0x00000034290f7223 */ /* 0x040fe2000000000f */
[----:B------:R-:W-:Y:S01]  /*9830*/  F2FP.BF16.F32.PACK_AB R104, R2, R0 ;  /* 0x000000000268723e */ /* 0x000fe200000010ff */
[C---:B------:R-:W-:Y:S01]  /*9840*/  FFMA R12, R41.reuse, R53, R12 ;  /* 0x00000035290c7223 */ /* 0x040fe2000000000c */
[C---:B------:R-:W-:Y:S01]  /*9850*/  FFMA R13, R41.reuse, R54, R13 ;  /* 0x00000036290d7223 */ /* 0x040fe2000000000d */
[C---:B------:R-:W-:Y:S01]  /*9860*/  FMUL R14, R38.reuse, R18 ;  /* 0x00000012260e7220 */ /* 0x040fe20000400000 */
[C---:B------:R-:W-:Y:S01]  /*9870*/  FMUL R19, R38.reuse, R19 ;  /* 0x0000001326137220 */ /* 0x040fe20000400000 */
[C---:B------:R-:W-:Y:S01]  /*9880*/  FMUL R16, R38.reuse, R20 ;  /* 0x0000001426107220 */ /* 0x040fe20000400000 */
[C---:B------:R-:W-:Y:S01]  /*9890*/  FMUL R17, R38.reuse, R21 ;  /* 0x0000001526117220 */ /* 0x040fe20000400000 */
[C---:B------:R-:W-:Y:S01]  /*98a0*/  FFMA R14, R41.reuse, R55, R14 ;  /* 0x00000037290e7223 */ /* 0x040fe2000000000e */
        /* <DEDUP_REMOVED lines=9> */
[----:B------:R-:W-:Y:S01]  /*9940*/  FFMA R23, R41, R60, R23 ;  /* 0x0000003c29177223 */ /* 0x000fe20000000017 */
[C---:B------:R-:W-:Y:S01]  /*9950*/  FMUL R27, R38.reuse, R27 ;  /* 0x0000001b261b7220 */ /* 0x040fe20000400000 */
[----:B------:R-:W-:Y:S01]  /*9960*/  F2FP.BF16.F32.PACK_AB R105, R15, R3 ;  /* 0x000000030f69723e */ /* 0x000fe200000010ff */
[----:B------:R-:W-:Y:S01]  /*9970*/  FFMA R20, R41, R61, R20 ;  /* 0x0000003d29147223 */ /* 0x000fe20000000014 */
[----:B------:R-:W-:Y:S01]  /*9980*/  F2FP.BF16.F32.PACK_AB R106, R13, R12 ;  /* 0x0000000c0d6a723e */ /* 0x000fe200000010ff */
[----:B------:R-:W-:Y:S01]  /*9990*/  FMUL R24, R38, R28 ;  /* 0x0000001c26187220 */ /* 0x000fe20000400000 */
[----:B------:R-:W-:Y:S01]  /*99a0*/  F2FP.BF16.F32.PACK_AB R107, R19, R14 ;  /* 0x0000000e136b723e */ /* 0x000fe200000010ff */
[----:B------:R-:W-:Y:S01]  /*99b0*/  FFMA R21, R41, R62, R21 ;  /* 0x0000003e29157223 */ /* 0x000fe20000000015 */
[----:B------:R-:W-:Y:S01]  /*99c0*/  LOP3.LUT R66, R72, 0xffff0000, RZ, 0xc0, !PT ;  /* 0xffff000048427812 */ /* 0x000fe200078ec0ff */
[C---:B------:R-:W-:Y:S01]  /*99d0*/  FMUL R25, R38.reuse, R29 ;  /* 0x0000001d26197220 */ /* 0x040fe20000400000 */
[----:B------:R-:W-:Y:S01]  /*99e0*/  SHF.L.U32 R67, R73, 0x10, RZ ;  /* 0x0000001049437819 */ /* 0x000fe200000006ff */
[----:B------:R1:W-:Y:S01]  /*99f0*/  STS.128 [R92+0x6010], R104 ;  /* 0x006010685c007388 */ /* 0x0003e20000000c00 */
[----:B------:R-:W-:Y:S01]  /*9a00*/  FFMA R22, R41, R63, R22 ;  /* 0x0000003f29167223 */ /* 0x000fe20000000016 */
[----:B------:R-:W-:Y:S01]  /*9a10*/  LOP3.LUT R68, R73, 0xffff0000, RZ, 0xc0, !PT ;  /* 0xffff000049447812 */ /* 0x000fe200078ec0ff */
[----:B------:R-:W-:Y:S01]  /*9a20*/  FMUL R26, R38, R30 ;  /* 0x0000001e261a7220 */ /* 0x000fe20000400000 */
[C---:B------:R-:W-:Y:S01]  /*9a30*/  FFMA R27, R41.reuse, R64, R27 ;  /* 0x00000040291b7223 */ /* 0x040fe2000000001b */
[----:B------:R-:W-:Y:S01]  /*9a40*/  SHF.L.U32 R69, R74, 0x10, RZ ;  /* 0x000000104a457819 */ /* 0x000fe200000006ff */
[----:B------:R-:W-:Y:S01]  /*9a50*/  FMUL R31, R38, R31 ;  /* 0x0000001f261f7220 */ /* 0x000fe20000400000 */
[C---:B------:R-:W-:Y:S01]  /*9a60*/  FFMA R24, R41.reuse, R65, R24 ;  /* 0x0000004129187223 */ /* 0x040fe20000000018 */
[----:B------:R-:W-:Y:S01]  /*9a70*/  LOP3.LUT R70, R74, 0xffff0000, RZ, 0xc0, !PT ;  /* 0xffff00004a467812 */ /* 0x000fe200078ec0ff */
[C---:B------:R-:W-:Y:S01]  /*9a80*/  FMUL R28, R38.reuse, R32 ;  /* 0x00000020261c7220 */ /* 0x040fe20000400000 */
[----:B------:R-:W-:Y:S01]  /*9a90*/  FFMA R25, R41, R66, R25 ;  /* 0x0000004229197223 */ /* 0x000fe20000000019 */
[----:B------:R-:W-:Y:S01]  /*9aa0*/  SHF.L.U32 R71, R75, 0x10, RZ ;  /* 0x000000104b477819 */ /* 0x000fe200000006ff */
[C---:B------:R-:W-:Y:S01]  /*9ab0*/  FMUL R29, R38.reuse, R33 ;  /* 0x00000021261d7220 */ /* 0x040fe20000400000 */
[----:B------:R-:W-:Y:S01]  /*9ac0*/  FFMA R26, R41, R67, R26 ;  /* 0x00000043291a7223 */ /* 0x000fe2000000001a */
[----:B------:R-:W-:Y:S01]  /*9ad0*/  LOP3.LUT R72, R75, 0xffff0000, RZ, 0xc0, !PT ;  /* 0xffff00004b487812 */ /* 0x000fe200078ec0ff */
        /* <DEDUP_REMOVED lines=8> */
[----:B------:R-:W-:Y:S01]  /*9b60*/  FFMA R30, R41, R71, R30 ;  /* 0x00000047291e7223 */ /* 0x000fe2000000001e */
[----:B------:R-:W-:Y:S01]  /*9b70*/  F2FP.BF16.F32.PACK_AB R111, R27, R22 ;  /* 0x000000161b6f723e */ /* 0x000fe200000010ff */
[----:B------:R-:W-:Y:S01]  /*9b80*/  FFMA R35, R41, R72, R35 ;  /* 0x0000004829237223 */ /* 0x000fe20000000023 */
[----:B------:R-:W-:Y:S02]  /*9b90*/  F2FP.BF16.F32.PACK_AB R112, R25, R24 ;  /* 0x000000181970723e */ /* 0x000fe400000010ff */
[----:B------:R-:W-:Y:S01]  /*9ba0*/  F2FP.BF16.F32.PACK_AB R113, R31, R26 ;  /* 0x0000001a1f71723e */ /* 0x000fe200000010ff */
[----:B------:R1:W-:Y:S01]  /*9bb0*/  STS.128 [R91+0x6020], R108 ;  /* 0x0060206c5b007388 */ /* 0x0003e20000000c00 */
        /* <DEDUP_REMOVED lines=21> */
.L_x_147:
[----:B------:R-:W-:Y:S05]  /*9d10*/  BSYNC.RECONVERGENT B0 ;  /* 0x0000000000007941 */ /* 0x000fea0003800200 */
.L_x_146:
[----:B------:R-:W-:Y:S01]  /*9d20*/  BAR.SYNC.DEFER_BLOCKING 0x1, 0x80 ;  /* 0x0042000000007b1d */ /* 0x000fe20000010000 */
[----:B------:R-:W-:Y:S01]  /*9d30*/  UISETP.NE.AND UP0, UPT, UR47, -0x4, UPT ;  /* 0xfffffffc2f00788c */ /* 0x000fe2000bf05270 */
[----:B------:R-:W-:Y:S08]  /*9d40*/  IADD3 R0, PT, PT, R36, 0x1, RZ ;  /* 0x0000000124007810 */ /* 0x000ff00007ffe0ff */
[----:B------:R-:W-:Y:S05]  /*9d50*/  BRA.U !UP0, `(.L_x_148) ;  /* 0x0000000108287547 */ /* 0x000fea000b800000 */
[----:B------:R-:W-:Y:S01]  /*9d60*/  ISETP.NE.AND P0, PT, R98, RZ, PT ;  /* 0x000000ff6200720c */ /* 0x000fe20003f05270 */
[----:B------:R-:W-:Y:S01]  /*9d70*/  IMAD.U32 R3, RZ, RZ, UR46 ;  /* 0x0000002eff037e24 */ /* 0x000fe2000f8e00ff */
[----:B------:R-:W-:Y:S01]  /*9d80*/  UIADD3 UR4, UPT, UPT, UR46, 0x1, URZ ;  /* 0x000000012e047890 */ /* 0x000fe2000fffe0ff */
[----:B------:R-:W-:Y:S03]  /*9d90*/  IMAD.U32 R2, RZ, RZ, UR52 ;  /* 0x00000034ff027e24 */ /* 0x000fe6000f8e00ff */
[----:B------:R-:W-:Y:S04]  /*9da0*/  UISETP.NE.AND UP0, UPT, UR4, 0x4, UPT ;  /* 0x000000040400788c */ /* 0x000fe8000bf05270 */
[----:B------:R-:W-:Y:S03]  /*9db0*/  USEL UR46, UR4, URZ, UP0 ;  /* 0x000000ff042e7287 */ /* 0x000fe60008000000 */
[----:B------:R-:W-:Y:S05]  /*9dc0*/  @P0 LEA R3, R3, UR43, 0x3 ;  /* 0x0000002b03030c11 */ /* 0x000fea000f8e18ff */
[----:B------:R-:W-:Y:S05]  /*9dd0*/  @P0 VIADD R3, R3, 0x90 ;  /* 0x0000009003030836 */ /* 0x000fea0000000000 */
[----:B------:R-:W-:Y:S04]  /*9de0*/  @P0 PRMT R2, R2, 0x654, R3 ;  /* 0x0000065402020816 */ /* 0x000fe80000000003 */
[----:B------:R3:W-:Y:S03]  /*9df0*/  @P0 SYNCS.ARRIVE.TRANS64.RED.A1T0 RZ, [R2+URZ], RZ ;  /* 0x000000ff02ff09a7 */ /* 0x0007e600081004ff */
.L_x_148:
[----:B------:R-:W-:Y:S01]  /*9e00*/  R2UR UR4, R82 ;  /* 0x00000000520472ca */ /* 0x000fe200000e0000 */
[----:B------:R-:W-:Y:S01]  /*9e10*/  UISETP.NE.AND UP0, UPT, UR62, URZ, UPT ;  /* 0x000000ff3e00728c */ /* 0x000fe2000bf05270 */
[----:B------:R-:W-:Y:S01]  /*9e20*/  ISETP.NE.AND P0, PT, R86, 0x2, PT ;  /* 0x000000025600780c */ /* 0x000fe20003f05270 */
[----:B------:R-:W-:Y:S01]  /*9e30*/  UIADD3 UR20, UPT, UPT, UR37, UR63, URZ ;  /* 0x0000003f25147290 */ /* 0x000fe2000fffe0ff */
[----:B------:R-:W-:Y:S01]  /*9e40*/  ISETP.NE.AND P1, PT, R0, 0x2, PT ;  /* 0x000000020000780c */ /* 0x000fe20003f25270 */
[----:B------:R-:W-:Y:S01]  /*9e50*/  UIADD3 UR47, UPT, UPT, UR47, 0x4, URZ ;  /* 0x000000042f2f7890 */ /* 0x000fe2000fffe0ff */
[----:B------:R-:W-:Y:S01]  /*9e60*/  SEL R3, RZ, 0x1, P0 ;  /* 0x00000001ff037807 */ /* 0x000fe20000000000 */
[----:B------:R-:W-:Y:S01]  /*9e70*/  UMOV UR44, UR61 ;  /* 0x0000003d002c7c82 */ /* 0x000fe20008000000 */
[----:B---3--:R-:W-:Y:S02]  /*9e80*/  SEL R2, RZ, 0x1, P1 ;  /* 0x00000001ff027807 */ /* 0x008fe40000800000 */
[----:B------:R-:W-:Y:S02]  /*9e90*/  LOP3.LUT R88, R88, R3, RZ, 0x3c, !PT ;  /* 0x0000000358587212 */ /* 0x000fe400078e3cff */
[----:B------:R-:W-:Y:S01]  /*9ea0*/  LOP3.LUT R89, R89, R2, RZ, 0x3c, !PT ;  /* 0x0000000259597212 */ /* 0x000fe200078e3cff */
[----:B------:R-:W-:Y:S01]  /*9eb0*/  UIADD3 UR11, UPT, UPT, UR36, UR4, URZ ;  /* 0x00000004240b7290 */ /* 0x000fe2000fffe0ff */
[----:B------:R-:W-:Y:S02]  /*9ec0*/  SEL R86, R86, RZ, P0 ;  /* 0x000000ff56567207 */ /* 0x000fe40000000000 */
[----:B------:R-:W-:Y:S01]  /*9ed0*/  SEL R36, R0, RZ, P1 ;  /* 0x000000ff00247207 */ /* 0x000fe20000800000 */
[----:B------:R-:W-:Y:S08]  /*9ee0*/  BRA.U UP0, `(.L_x_149) ;  /* 0xffffffbd00e07547 */ /* 0x000ff0000b83ffff */
[----:B------:R-:W-:-:S13]  /*9ef0*/  R2UR UR4, R83 ;  /* 0x00000000530472ca */ /* 0x000fda00000e0000 */
[----:B------:R-:W-:-:S09]  /*9f00*/  UISETP.NE.AND UP0, UPT, UR4, URZ, UPT ;  /* 0x000000ff0400728c */ /* 0x000fd2000bf05270 */
[----:B------:R-:W-:Y:S05]  /*9f10*/  BRA.U !UP0, `(.L_x_150) ;  /* 0x0000000108487547 */ /* 0x000fea000b800000 */
[----:B------:R-:W3:Y:S02]  /*9f20*/  LDCU.64 UR4, c[0x0][0xc90] ;  /* 0x00019200ff0477ac */ /* 0x000ee40008000a00 */
[----:B---3--:R-:W-:-:S04]  /*9f30*/  UISETP.NE.U32.AND UP0, UPT, UR4, URZ, UPT ;  /* 0x000000ff0400728c */ /* 0x008fc8000bf05070 */
[----:B------:R-:W-:-:S09]  /*9f40*/  UISETP.NE.AND.EX UP0, UPT, UR5, URZ, UPT, UP0 ;  /* 0x000000ff0500728c */ /* 0x000fd2000bf05300 */
[----:B------:R-:W-:Y:S05]  /*9f50*/  BRA.U UP0, `(.L_x_151) ;  /* 0x00000001000c7547 */ /* 0x000fea000b800000 */
[----:B------:R-:W-:-:S13]  /*9f60*/  FSETP.NEU.AND P0, PT, R41, RZ, PT ;  /* 0x000000ff2900720b */ /* 0x000fda0003f0d000 */
[----:B------:R-:W-:Y:S05]  /*9f70*/  @!P0 EXIT ;  /* 0x000000000000894d */ /* 0x000fea0003800000 */
[----:B------:R-:W-:Y:S05]  /*9f80*/  BRA `(.L_x_150) ;  /* 0x00000000002c7947 */ /* 0x000fea0003800000 */
.L_x_151:
[----:B------:R-:W-:Y:S01]  /*9f90*/  ISETP.NE.AND P0, PT, R85, RZ, PT ;  /* 0x000000ff5500720c */ /* 0x000fe20003f05270 */
[----:B------:R-:W-:-:S12]  /*9fa0*/  BSSY.RECONVERGENT B0, `(.L_x_150) ;  /* 0x0000009000007945 */ /* 0x000fd80003800200 */
[----:B------:R-:W-:Y:S05]  /*9fb0*/  @P0 BRA `(.L_x_152) ;  /* 0x0000000000140947 */ /* 0x000fea0003800000 */
[----:B------:R-:W3:Y:S02]  /*9fc0*/  LDCU.64 UR4, c[0x0][0xc88] ;  /* 0x00019100ff0477ac */ /* 0x000ee40008000a00 */
[----:B---3--:R-:W-:-:S04]  /*9fd0*/  ISETP.NE.U32.AND P0, PT, RZ, UR4, PT ;  /* 0x00000004ff007c0c */ /* 0x008fc8000bf05070 */
[----:B------:R-:W-:-:S13]  /*9fe0*/  ISETP.NE.AND.EX P0, PT, RZ, UR5, PT, P0 ;  /* 0x00000005ff007c0c */ /* 0x000fda000bf05300 */
[----:B------:R-:W-:Y:S05]  /*9ff0*/  @!P0 EXIT ;  /* 0x000000000000894d */ /* 0x000fea0003800000 */
[----:B------:R-:W-:Y:S05]  /*a000*/  BRA `(.L_x_153) ;  /* 0x0000000000087947 */ /* 0x000fea0003800000 */
.L_x_152:
[----:B------:R-:W-:-:S13]  /*a010*/  FSETP.NEU.AND P0, PT, R41, RZ, PT ;  /* 0x000000ff2900720b */ /* 0x000fda0003f0d000 */
[----:B------:R-:W-:Y:S05]  /*a020*/  @!P0 EXIT ;  /* 0x000000000000894d */ /* 0x000fea0003800000 */
.L_x_153:
[----:B------:R-:W-:Y:S05]  /*a030*/  BSYNC.RECONVERGENT B0 ;  /* 0x0000000000007941 */ /* 0x000fea0003800200 */
.L_x_150:
[----:B------:R-:W-:Y:S01]  /*a040*/  ULEA UR4, UR46, UR43, 0x3 ;  /* 0x0000002b2e047291 */ /* 0x000fe2000f8e18ff */
[----:B------:R-:W-:-:S04]  /*a050*/  DEPBAR.LE SB0, 0x0 ;  /* 0x000080000000791a */ /* 0x000fc80000000000 */
[----:B------:R-:W-:-:S04]  /*a060*/  UIADD3 UR4, UPT, UPT, UR4, 0x90, URZ ;  /* 0x0000009004047890 */ /* 0x000fc8000fffe0ff */
[----:B------:R-:W-:-:S09]  /*a070*/  UPRMT UR4, UR52, 0x654, UR4 ;  /* 0x0000065434047896 */ /* 0x000fd20008000004 */
[----:B------:R-:W-:Y:S01]  /*a080*/  SYNCS.ARRIVE.TRANS64.RED.A1T0 RZ, [UR4], RZ ;  /* 0x000000ffffff79a7 */ /* 0x000fe20008100404 */
[----:B------:R-:W-:Y:S05]  /*a090*/  EXIT ;  /* 0x000000000000794d */ /* 0x000fea0003800000 */
.L_x_24:
[----:B--2---:R2:W3:Y:S02]  /*a0a0*/  SYNCS.PHASECHK.TRANS64.TRYWAIT P0, [R3+URZ+0x110], R2 ;  /* 0x00011002030075a7 */ /* 0x0044e400080011ff */
[----:B---3--:R-:W-:Y:S05]  /*a0b0*/  @!P0 NANOSLEEP.SYNCS 0x989680 ;  /* 0x009896800000895d */ /* 0x008fea0003900000 */
[----:B------:R-:W3:Y:S02]  /*a0c0*/  @!P0 SYNCS.PHASECHK.TRANS64 P0, [R3+URZ+0x110], R2 ;  /* 0x00011002030085a7 */ /* 0x000ee400080010ff */
[----:B---3--:R-:W-:Y:S05]  /*a0d0*/  @!P0 BRA `(.L_x_24) ;  /* 0xfffffffc00f08947 */ /* 0x008fea000383ffff */
[----:B------:R-:W-:Y:S05]  /*a0e0*/  BRA `(.L_x_154) ;  /* 0xffffff78002c7947 */ /* 0x000fea000383ffff */
.L_x_27:
[----:B-1----:R-:W-:-:S07]  /*a0f0*/  MOV R0, UR6 ;  /* 0x0000000600007c02 */ /* 0x002fce0008000f00 */
.L_x_155:
[----:B-1----:R1:W2:Y:S02]  /*a100*/  SYNCS.PHASECHK.TRANS64.TRYWAIT P0, [R0+URZ+0x38], R3 ;  /* 0x00003803000075a7 */ /* 0x0022a400080011ff */
[----:B--2---:R-:W-:Y:S05]  /*a110*/  @!P0 NANOSLEEP.SYNCS 0x989680 ;  /* 0x009896800000895d */ /* 0x004fea0003900000 */
[----:B------:R-:W2:Y:S02]  /*a120*/  @!P0 SYNCS.PHASECHK.TRANS64 P0, [R0+URZ+0x38], R3 ;  /* 0x00003803000085a7 */ /* 0x000ea400080010ff */
[----:B--2---:R-:W-:Y:S05]  /*a130*/  @!P0 BRA `(.L_x_155) ;  /* 0xfffffffc00f08947 */ /* 0x004fea000383ffff */
[----:B------:R-:W-:Y:S05]  /*a140*/  BRA `(.L_x_26) ;  /* 0xffffff7800947947 */ /* 0x000fea000383ffff */
.L_x_36:
[----:B-1----:R-:W-:-:S07]  /*a150*/  MOV R0, UR7 ;  /* 0x0000000700007c02 */ /* 0x002fce0008000f00 */
.L_x_156:
[----:B-1----:R1:W2:Y:S02]  /*a160*/  SYNCS.PHASECHK.TRANS64.TRYWAIT P0, [R0+URZ+0x38], R3 ;  /* 0x00003803000075a7 */ /* 0x0022a400080011ff */
[----:B--2---:R-:W-:Y:S05]  /*a170*/  @!P0 NANOSLEEP.SYNCS 0x989680 ;  /* 0x009896800000895d */ /* 0x004fea0003900000 */
[----:B------:R-:W2:Y:S02]  /*a180*/  @!P0 SYNCS.PHASECHK.TRANS64 P0, [R0+URZ+0x38], R3 ;  /* 0x00003803000085a7 */ /* 0x000ea400080010ff */
[----:B--2---:R-:W-:Y:S05]  /*a190*/  @!P0 BRA `(.L_x_156) ;  /* 0xfffffffc00f08947 */ /* 0x004fea000383ffff */
[----:B------:R-:W-:Y:S05]  /*a1a0*/  BRA `(.L_x_35) ;  /* 0xffffff7c00ac7947 */ /* 0x000fea000383ffff */
.L_x_43:
[----:B-1----:R1:W4:Y:S02]  /*a1b0*/  SYNCS.PHASECHK.TRANS64.TRYWAIT P0, [R3+URZ+0xc0], R0 ;  /* 0x0000c000030075a7 */ /* 0x00232400080011ff */
[----:B----4-:R-:W-:Y:S05]  /*a1c0*/  @!P0 NANOSLEEP.SYNCS 0x989680 ;  /* 0x009896800000895d */ /* 0x010fea0003900000 */
[----:B------:R-:W4:Y:S02]  /*a1d0*/  @!P0 SYNCS.PHASECHK.TRANS64 P0, [R3+URZ+0xc0], R0 ;  /* 0x0000c000030085a7 */ /* 0x000f2400080010ff */
[----:B----4-:R-:W-:Y:S05]  /*a1e0*/  @!P0 BRA `(.L_x_43) ;  /* 0xfffffffc00f08947 */ /* 0x010fea000383ffff */
[----:B------:R-:W-:Y:S05]  /*a1f0*/  BRA `(.L_x_157) ;  /* 0xffffff8000a47947 */ /* 0x000fea000383ffff */
.L_x_47:
[----:B-1----:R-:W-:-:S07]  /*a200*/  MOV R0, UR4 ;  /* 0x0000000400007c02 */ /* 0x002fce0008000f00 */
.L_x_158:
[----:B-1----:R1:W2:Y:S02]  /*a210*/  SYNCS.PHASECHK.TRANS64.TRYWAIT P0, [R0+URZ], R3 ;  /* 0x00000003000075a7 */ /* 0x0022a400080011ff */
[----:B--2---:R-:W-:Y:S05]  /*a220*/  @!P0 NANOSLEEP.SYNCS 0x989680 ;  /* 0x009896800000895d */ /* 0x004fea0003900000 */
[----:B------:R-:W2:Y:S02]  /*a230*/  @!P0 SYNCS.PHASECHK.TRANS64 P0, [R0+URZ], R3 ;  /* 0x00000003000085a7 */ /* 0x000ea400080010ff */
[----:B--2---:R-:W-:Y:S05]  /*a240*/  @!P0 BRA `(.L_x_158) ;  /* 0xfffffffc00f08947 */ /* 0x004fea000383ffff */
[----:B------:R-:W-:Y:S05]  /*a250*/  BRA `(.L_x_159) ;  /* 0xffffff88004c7947 */ /* 0x000fea000383ffff */
.L_x_48:
[----:B------:R-:W-:-:S07]  /*a260*/  MOV R0, UR5 ;  /* 0x0000000500007c02 */ /* 0x000fce0008000f00 */
.L_x_160:
[----:B-1----:R1:W2:Y:S02]  /*a270*/  SYNCS.PHASECHK.TRANS64.TRYWAIT P0, [R0+URZ], R3 ;  /* 0x00000003000075a7 */ /* 0x0022a400080011ff */
[----:B--2---:R-:W-:Y:S05]  /*a280*/  @!P0 NANOSLEEP.SYNCS 0x989680 ;  /* 0x009896800000895d */ /* 0x004fea0003900000 */
[----:B------:R-:W2:Y:S02]  /*a290*/  @!P0 SYNCS.PHASECHK.TRANS64 P0, [R0+URZ], R3 ;  /* 0x00000003000085a7 */ /* 0x000ea400080010ff */
[----:B--2---:R-:W-:Y:S05]  /*a2a0*/  @!P0 BRA `(.L_x_160) ;  /* 0xfffffffc00f08947 */ /* 0x004fea000383ffff */
[----:B------:R-:W-:Y:S05]  /*a2b0*/  BRA `(.L_x_161) ;  /* 0xffffff8800587947 */ /* 0x000fea000383ffff */
.L_x_49:
[----:B------:R-:W-:-:S07]  /*a2c0*/  MOV R0, UR5 ;  /* 0x0000000500007c02 */ /* 0x000fce0008000f00 */
.L_x_162:
[----:B-1----:R1:W2:Y:S02]  /*a2d0*/  SYNCS.PHASECHK.TRANS64.TRYWAIT P0, [R0+URZ], R3 ;  /* 0x00000003000075a7 */ /* 0x0022a400080011ff */
[----:B--2---:R-:W-:Y:S05]  /*a2e0*/  @!P0 NANOSLEEP.SYNCS 0x989680 ;  /* 0x009896800000895d */ /* 0x004fea0003900000 */
[----:B------:R-:W2:Y:S02]  /*a2f0*/  @!P0 SYNCS.PHASECHK.TRANS64 P0, [R0+URZ], R3 ;  /* 0x00000003000085a7 */ /* 0x000ea400080010ff */
[----:B--2---:R-:W-:Y:S05]  /*a300*/  @!P0 BRA `(.L_x_162) ;  /* 0xfffffffc00f08947 */ /* 0x004fea000383ffff */
[----:B------:R-:W-:Y:S05]  /*a310*/  BRA `(.L_x_163) ;  /* 0xffffff8800647947 */ /* 0x000fea000383ffff */
.L_x_50:
[----:B------:R-:W-:-:S07]  /*a320*/  MOV R0, UR5 ;  /* 0x0000000500007c02 */ /* 0x000fce0008000f00 */
.L_x_164:
[----:B-1----:R1:W2:Y:S02]  /*a330*/  SYNCS.PHASECHK.TRANS64.TRYWAIT P0, [R0+URZ], R3 ;  /* 0x00000003000075a7 */ /* 0x0022a400080011ff */
[----:B--2---:R-:W-:Y:S05]  /*a340*/  @!P0 NANOSLEEP.SYNCS 0x989680 ;  /* 0x009896800000895d */ /* 0x004fea0003900000 */
[----:B------:R-:W2:Y:S02]  /*a350*/  @!P0 SYNCS.PHASECHK.TRANS64 P0, [R0+URZ], R3 ;  /* 0x00000003000085a7 */ /* 0x000ea400080010ff */
[----:B--2---:R-:W-:Y:S05]  /*a360*/  @!P0 BRA `(.L_x_164) ;  /* 0xfffffffc00f08947 */ /* 0x004fea000383ffff */
[----:B------:R-:W-:Y:S05]  /*a370*/  BRA `(.L_x_165) ;  /* 0xffffff8800707947 */ /* 0x000fea000383ffff */
.L_x_51:
[----:B------:R-:W-:-:S07]  /*a380*/  MOV R0, UR5 ;  /* 0x0000000500007c02 */ /* 0x000fce0008000f00 */
.L_x_166:
[----:B-1----:R1:W2:Y:S02]  /*a390*/  SYNCS.PHASECHK.TRANS64.TRYWAIT P0, [R0+URZ], R3 ;  /* 0x00000003000075a7 */ /* 0x0022a400080011ff */
[----:B--2---:R-:W-:Y:S05]  /*a3a0*/  @!P0 NANOSLEEP.SYNCS 0x989680 ;  /* 0x009896800000895d */ /* 0x004fea0003900000 */
[----:B------:R-:W2:Y:S02]  /*a3b0*/  @!P0 SYNCS.PHASECHK.TRANS64 P0, [R0+URZ], R3 ;  /* 0x00000003000085a7 */ /* 0x000ea400080010ff */
[----:B--2---:R-:W-:Y:S05]  /*a3c0*/  @!P0 BRA `(.L_x_166) ;  /* 0xfffffffc00f08947 */ /* 0x004fea000383ffff */
[----:B------:R-:W-:Y:S05]  /*a3d0*/  BRA `(.L_x_167) ;  /* 0xffffff88007c7947 */ /* 0x000fea000383ffff */
.L_x_52:
[----:B------:R-:W-:-:S07]  /*a3e0*/  MOV R0, UR5 ;  /* 0x0000000500007c02 */ /* 0x000fce0008000f00 */
.L_x_168:
[----:B-1----:R1:W2:Y:S02]  /*a3f0*/  SYNCS.PHASECHK.TRANS64.TRYWAIT P0, [R0+URZ], R3 ;  /* 0x00000003000075a7 */ /* 0x0022a400080011ff */
[----:B--2---:R-:W-:Y:S05]  /*a400*/  @!P0 NANOSLEEP.SYNCS 0x989680 ;  /* 0x009896800000895d */ /* 0x004fea0003900000 */
[----:B------:R-:W2:Y:S02]  /*a410*/  @!P0 SYNCS.PHASECHK.TRANS64 P0, [R0+URZ], R3 ;  /* 0x00000003000085a7 */ /* 0x000ea400080010ff */
[----:B--2---:R-:W-:Y:S05]  /*a420*/  @!P0 BRA `(.L_x_168) ;  /* 0xfffffffc00f08947 */ /* 0x004fea000383ffff */
[----:B------:R-:W-:Y:S05]  /*a430*/  BRA `(.L_x_169) ;  /* 0xffffff8800887947 */ /* 0x000fea000383ffff */
.L_x_55:
[----:B-1----:R1:W2:Y:S02]  /*a440*/  SYNCS.PHASECHK.TRANS64.TRYWAIT P0, [R2+URZ+0x100], R5 ;  /* 0x00010005020075a7 */ /* 0x0022a400080011ff */
[----:B--2---:R-:W-:Y:S05]  /*a450*/  @!P0 NANOSLEEP.SYNCS 0x989680 ;  /* 0x009896800000895d */ /* 0x004fea0003900000 */
[----:B------:R-:W2:Y:S02]  /*a460*/  @!P0 SYNCS.PHASECHK.TRANS64 P0, [R2+URZ+0x100], R5 ;  /* 0x00010005020085a7 */ /* 0x000ea400080010ff */
[----:B--2---:R-:W-:Y:S05]  /*a470*/  @!P0 BRA `(.L_x_55) ;  /* 0xfffffffc00f08947 */ /* 0x004fea000383ffff */
[----:B------:R-:W-:Y:S05]  /*a480*/  BRA `(.L_x_170) ;  /* 0xffffff8800e47947 */ /* 0x000fea000383ffff */
.L_x_56:
[----:B------:R-:W-:-:S07]  /*a490*/  MOV R2, UR4 ;  /* 0x0000000400027c02 */ /* 0x000fce0008000f00 */
.L_x_171:
[----:B-1----:R1:W2:Y:S02]  /*a4a0*/  SYNCS.PHASECHK.TRANS64.TRYWAIT P0, [R2+URZ+0xd0], R5 ;  /* 0x0000d005020075a7 */ /* 0x0022a400080011ff */
[----:B--2---:R-:W-:Y:S05]  /*a4b0*/  @!P0 NANOSLEEP.SYNCS 0x989680 ;  /* 0x009896800000895d */ /* 0x004fea0003900000 */
[----:B------:R-:W2:Y:S02]  /*a4c0*/  @!P0 SYNCS.PHASECHK.TRANS64 P0, [R2+URZ+0xd0], R5 ;  /* 0x0000d005020085a7 */ /* 0x000ea400080010ff */
[----:B--2---:R-:W-:Y:S05]  /*a4d0*/  @!P0 BRA `(.L_x_171) ;  /* 0xfffffffc00f08947 */ /* 0x004fea000383ffff */
[----:B------:R-:W-:Y:S05]  /*a4e0*/  BRA `(.L_x_172) ;  /* 0xffffff8800f47947 */ /* 0x000fea000383ffff */
.L_x_57:
[----:B-1----:R1:W2:Y:S02]  /*a4f0*/  SYNCS.PHASECHK.TRANS64.TRYWAIT P1, [R2+URZ+0xc0], R5 ;  /* 0x0000c005020075a7 */ /* 0x0022a400080211ff */
[----:B--2---:R-:W-:Y:S05]  /*a500*/  @!P1 NANOSLEEP.SYNCS 0x989680 ;  /* 0x009896800000995d */ /* 0x004fea0003900000 */
[----:B------:R-:W2:Y:S02]  /*a510*/  @!P1 SYNCS.PHASECHK.TRANS64 P1, [R2+URZ+0xc0], R5 ;  /* 0x0000c005020095a7 */ /* 0x000ea400080210ff */
[----:B--2---:R-:W-:Y:S05]  /*a520*/  @!P1 BRA `(.L_x_57) ;  /* 0xfffffffc00f09947 */ /* 0x004fea000383ffff */
[----:B------:R-:W-:Y:S05]  /*a530*/  BRA `(.L_x_173) ;  /* 0xffffff8c00247947 */ /* 0x000fea000383ffff */
.L_x_60:
[----:B------:R-:W-:-:S07]  /*a540*/  MOV R0, UR4 ;  /* 0x0000000400007c02 */ /* 0x000fce0008000f00 */
.L_x_174:
[----:B-1----:R1:W2:Y:S02]  /*a550*/  SYNCS.PHASECHK.TRANS64.TRYWAIT P0, [R0+URZ+0xd0], R3 ;  /* 0x0000d003000075a7 */ /* 0x0022a400080011ff */
[----:B--2---:R-:W-:Y:S05]  /*a560*/  @!P0 NANOSLEEP.SYNCS 0x989680 ;  /* 0x009896800000895d */ /* 0x004fea0003900000 */
[----:B------:R-:W2:Y:S02]  /*a570*/  @!P0 SYNCS.PHASECHK.TRANS64 P0, [R0+URZ+0xd0], R3 ;  /* 0x0000d003000085a7 */ /* 0x000ea400080010ff */
[----:B--2---:R-:W-:Y:S05]  /*a580*/  @!P0 BRA `(.L_x_174) ;  /* 0xfffffffc00f08947 */ /* 0x004fea000383ffff */
[----:B------:R-:W-:Y:S05]  /*a590*/  BRA `(.L_x_59) ;  /* 0xffffff8c00787947 */ /* 0x000fea000383ffff */
.L_x_69:
[----:B-1----:R-:W-:-:S04]  /*a5a0*/  MOV R0, UR5 ;  /* 0x0000000500007c02 */ /* 0x002fc80008000f00 */
[----:B------:R1:W2:Y:S03]  /*a5b0*/  SYNCS.PHASECHK.TRANS64.TRYWAIT P0, [R0+URZ+0x8], R7 ;  /* 0x00000807000075a7 */ /* 0x0002a600080011ff */
[----:B--2---:R-:W-:Y:S05]  /*a5c0*/  @!P0 NANOSLEEP.SYNCS 0x989680 ;  /* 0x009896800000895d */ /* 0x004fea0003900000 */
[----:B------:R-:W2:Y:S02]  /*a5d0*/  @!P0 SYNCS.PHASECHK.TRANS64 P0, [R0+URZ+0x8], R7 ;  /* 0x00000807000085a7 */ /* 0x000ea400080010ff */
[----:B--2---:R-:W-:Y:S05]  /*a5e0*/  @!P0 BRA `(.L_x_69) ;  /* 0xfffffffc00ec8947 */ /* 0x004fea000383ffff */
[----:B------:R-:W-:Y:S05]  /*a5f0*/  BRA `(.L_x_68) ;  /* 0xffffff90002c7947 */ /* 0x000fea000383ffff */
.L_x_71:
[----:B------:R-:W-:Y:S01]  /*a600*/  BSSY B0, `(.L_x_175) ;  /* 0x0000006000007945 */ /* 0x000fe20003800000 */
[----:B------:R-:W-:-:S07]  /*a610*/  MOV R15, 0xffffffff ;  /* 0xffffffff000f7802 */ /* 0x000fce0000000f00 */
[----:B-1---5:R-:W-:Y:S05]  /*a620*/  WARPSYNC.COLLECTIVE R15, `(.L_x_176) ;  /* 0x000000000f0c7348 */ /* 0x022fea0003c00000 */
[----:B------:R-:W-:Y:S02]  /*a630*/  ELECT P6, UR79, PT ;  /* 0x00000000004f782f */ /* 0x000fe400038c0000 */
[----:B------:R-:W-:Y:S01]  /*a640*/  MOV R14, UR79 ;  /* 0x0000004f000e7c02 */ /* 0x000fe20008000f00 */
[----:B-1---5:R-:W-:Y:S10]  /*a650*/  ENDCOLLECTIVE ;  /* 0x000000000000791b */ /* 0x022ff40003800000 */
.L_x_176:
[----:B------:R-:W-:Y:S05]  /*a660*/  BSYNC B0 ;  /* 0x0000000000007941 */ /* 0x000fea0003800000 */
.L_x_175:
[----:B------:R-:W-:Y:S01]  /*a670*/  PLOP3.LUT P0, PT, P6, PT, PT, 0x80, 0x8 ;  /* 0x000000000008781c */ /* 0x000fe2000370f070 */
[----:B------:R-:W-:-:S12]  /*a680*/  BRA `(.L_x_177) ;  /* 0xffffff9000587947 */ /* 0x000fd8000383ffff */
.L_x_73:
[----:B-1----:R-:W-:-:S04]  /*a690*/  MOV R0, UR5 ;  /* 0x0000000500007c02 */ /* 0x002fc80008000f00 */
[----:B------:R1:W2:Y:S03]  /*a6a0*/  SYNCS.PHASECHK.TRANS64.TRYWAIT P0, [R0+URZ+0x8], R5 ;  /* 0x00000805000075a7 */ /* 0x0002a600080011ff */
[----:B--2---:R-:W-:Y:S05]  /*a6b0*/  @!P0 NANOSLEEP.SYNCS 0x989680 ;  /* 0x009896800000895d */ /* 0x004fea0003900000 */
[----:B------:R-:W2:Y:S02]  /*a6c0*/  @!P0 SYNCS.PHASECHK.TRANS64 P0, [R0+URZ+0x8], R5 ;  /* 0x00000805000085a7 */ /* 0x000ea400080010ff */
[----:B--2---:R-:W-:Y:S05]  /*a6d0*/  @!P0 BRA `(.L_x_73) ;  /* 0xfffffffc00ec8947 */ /* 0x004fea000383ffff */
[----:B------:R-:W-:Y:S05]  /*a6e0*/  BRA `(.L_x_72) ;  /* 0xffffff90005c7947 */ /* 0x000fea000383ffff */
.L_x_74:
[----:B-1----:R1:W2:Y:S02]  /*a6f0*/  SYNCS.PHASECHK.TRANS64.TRYWAIT P0, [R0+URZ+0xc0], R5 ;  /* 0x0000c005000075a7 */ /* 0x0022a400080011ff */
[----:B--2---:R-:W-:Y:S05]  /*a700*/  @!P0 NANOSLEEP.SYNCS 0x989680 ;  /* 0x009896800000895d */ /* 0x004fea0003900000 */
[----:B------:R-:W2:Y:S02]  /*a710*/  @!P0 SYNCS.PHASECHK.TRANS64 P0, [R0+URZ+0xc0], R5 ;  /* 0x0000c005000085a7 */ /* 0x000ea400080010ff */
[----:B--2---:R-:W-:Y:S05]  /*a720*/  @!P0 BRA `(.L_x_74) ;  /* 0xfffffffc00f08947 */ /* 0x004fea000383ffff */
[----:B------:R-:W-:Y:S05]  /*a730*/  BRA `(.L_x_178) ;  /* 0xffffff9400e87947 */ /* 0x000fea000383ffff */
.L_x_76:
[----:B------:R-:W-:-:S07]  /*a740*/  MOV R0, UR56 ;  /* 0x0000003800007c02 */ /* 0x000fce0008000f00 */
.L_x_179:
[----:B-1----:R1:W2:Y:S02]  /*a750*/  SYNCS.PHASECHK.TRANS64.TRYWAIT P0, [R0+URZ+0xf0], R5 ;  /* 0x0000f005000075a7 */ /* 0x0022a400080011ff */
[----:B--2---:R-:W-:Y:S05]  /*a760*/  @!P0 NANOSLEEP.SYNCS 0x989680 ;  /* 0x009896800000895d */ /* 0x004fea0003900000 */
[----:B------:R-:W2:Y:S02]  /*a770*/  @!P0 SYNCS.PHASECHK.TRANS64 P0, [R0+URZ+0xf0], R5 ;  /* 0x0000f005000085a7 */ /* 0x000ea400080010ff */
[----:B--2---:R-:W-:Y:S05]  /*a780*/  @!P0 BRA `(.L_x_179) ;  /* 0xfffffffc00f08947 */ /* 0x004fea000383ffff */
[----:B------:R-:W-:Y:S05]  /*a790*/  BRA `(.L_x_180) ;  /* 0xffffff9800347947 */ /* 0x000fea000383ffff */
.L_x_79:
[----:B------:R-:W-:Y:S07]  /*a7a0*/  MOV R0, UR7 ;  /* 0x0000000700007c02 */ /* 0x000fee0008000f00 */
.L_x_181:
[----:B-1----:R1:W2:Y:S02]  /*a7b0*/  SYNCS.PHASECHK.TRANS64.TRYWAIT P0, [R0+URZ], R5 ;  /* 0x00000005000075a7 */ /* 0x0022a400080011ff */
[----:B--2---:R-:W-:Y:S05]  /*a7c0*/  @!P0 NANOSLEEP.SYNCS 0x989680 ;  /* 0x009896800000895d */ /* 0x004fea0003900000 */
[----:B------:R-:W2:Y:S02]  /*a7d0*/  @!P0 SYNCS.PHASECHK.TRANS64 P0, [R0+URZ], R5 ;  /* 0x00000005000085a7 */ /* 0x000ea400080010ff */
[----:B--2---:R-:W-:Y:S05]  /*a7e0*/  @!P0 BRA `(.L_x_181) ;  /* 0xfffffffc00f08947 */ /* 0x004fea000383ffff */
[----:B------:R-:W-:Y:S05]  /*a7f0*/  BRA `(.L_x_78) ;  /* 0xffffff9800487947 */ /* 0x000fea000383ffff */
.L_x_83:
[----:B-1----:R-:W-:-:S07]  /*a800*/  MOV R0, UR4 ;  /* 0x0000000400007c02 */ /* 0x002fce0008000f00 */
.L_x_182:
[----:B-1----:R1:W2:Y:S02]  /*a810*/  SYNCS.PHASECHK.TRANS64.TRYWAIT P0, [R0+URZ], R3 ;  /* 0x00000003000075a7 */ /* 0x0022a400080011ff */
[----:B--2---:R-:W-:Y:S05]  /*a820*/  @!P0 NANOSLEEP.SYNCS 0x989680 ;  /* 0x009896800000895d */ /* 0x004fea0003900000 */
[----:B------:R-:W2:Y:S02]  /*a830*/  @!P0 SYNCS.PHASECHK.TRANS64 P0, [R0+URZ], R3 ;  /* 0x00000003000085a7 */ /* 0x000ea400080010ff */
[----:B--2---:R-:W-:Y:S05]  /*a840*/  @!P0 BRA `(.L_x_182) ;  /* 0xfffffffc00f08947 */ /* 0x004fea000383ffff */
[----:B------:R-:W-:Y:S05]  /*a850*/  BRA `(.L_x_183) ;  /* 0xffffff9c00587947 */ /* 0x000fea000383ffff */
.L_x_86:
[----:B------:R-:W-:-:S07]  /*a860*/  MOV R0, UR31 ;  /* 0x0000001f00007c02 */ /* 0x000fce0008000f00 */
.L_x_184:
[----:B-1----:R1:W2:Y:S02]  /*a870*/  SYNCS.PHASECHK.TRANS64.TRYWAIT P1, [R0+URZ+0x120], R3 ;  /* 0x00012003000075a7 */ /* 0x0022a400080211ff */
[----:B--2---:R-:W-:Y:S05]  /*a880*/  @!P1 NANOSLEEP.SYNCS 0x989680 ;  /* 0x009896800000995d */ /* 0x004fea0003900000 */
[----:B------:R-:W2:Y:S02]  /*a890*/  @!P1 SYNCS.PHASECHK.TRANS64 P1, [R0+URZ+0x120], R3 ;  /* 0x00012003000095a7 */ /* 0x000ea400080210ff */
[----:B--2---:R-:W-:Y:S05]  /*a8a0*/  @!P1 BRA `(.L_x_184) ;  /* 0xfffffffc00f09947 */ /* 0x004fea000383ffff */
[----:B------:R-:W-:Y:S05]  /*a8b0*/  BRA `(.L_x_185) ;  /* 0xffffff9c00a47947 */ /* 0x000fea000383ffff */
.L_x_91:
[----:B-1----:R1:W2:Y:S02]  /*a8c0*/  SYNCS.PHASECHK.TRANS64.TRYWAIT P0, [R8+URZ+0xc0], R5 ;  /* 0x0000c005080075a7 */ /* 0x0022a400080011ff */
[----:B--2---:R-:W-:Y:S05]  /*a8d0*/  @!P0 NANOSLEEP.SYNCS 0x989680 ;  /* 0x009896800000895d */ /* 0x004fea0003900000 */
[----:B------:R-:W2:Y:S02]  /*a8e0*/  @!P0 SYNCS.PHASECHK.TRANS64 P0, [R8+URZ+0xc0], R5 ;  /* 0x0000c005080085a7 */ /* 0x000ea400080010ff */
[----:B--2---:R-:W-:Y:S05]  /*a8f0*/  @!P0 BRA `(.L_x_91) ;  /* 0xfffffffc00f08947 */ /* 0x004fea000383ffff */
[----:B------:R-:W-:Y:S05]  /*a900*/  BRA `(.L_x_186) ;  /* 0xffffffa000dc7947 */ /* 0x000fea000383ffff */
.L_x_94:
[----:B------:R-:W-:Y:S07]  /*a910*/  MOV R0, UR21 ;  /* 0x0000001500007c02 */ /* 0x000fee0008000f00 */
.L_x_187:
[----:B-1----:R1:W2:Y:S02]  /*a920*/  SYNCS.PHASECHK.TRANS64.TRYWAIT P1, [R0+URZ+0xb8], R5 ;  /* 0x0000b805000075a7 */ /* 0x0022a400080211ff */
[----:B--2---:R-:W-:Y:S05]  /*a930*/  @!P1 NANOSLEEP.SYNCS 0x989680 ;  /* 0x009896800000995d */ /* 0x004fea0003900000 */
[----:B------:R-:W2:Y:S02]  /*a940*/  @!P1 SYNCS.PHASECHK.TRANS64 P1, [R0+URZ+0xb8], R5 ;  /* 0x0000b805000095a7 */ /* 0x000ea400080210ff */
[----:B--2---:R-:W-:Y:S05]  /*a950*/  @!P1 BRA `(.L_x_187) ;  /* 0xfffffffc00f09947 */ /* 0x004fea000383ffff */
[----:B------:R-:W-:Y:S05]  /*a960*/  BRA `(.L_x_93) ;  /* 0xffffffa800587947 */ /* 0x000fea000383ffff */
.L_x_97:
[----:B-1----:R-:W-:Y:S07]  /*a970*/  MOV R5, UR21 ;  /* 0x0000001500057c02 */ /* 0x002fee0008000f00 */
.L_x_188:
[----:B-1----:R1:W2:Y:S02]  /*a980*/  SYNCS.PHASECHK.TRANS64.TRYWAIT P0, [R5+URZ+0x90], R4 ;  /* 0x00009004050075a7 */ /* 0x0022a400080011ff */
[----:B--2---:R-:W-:Y:S05]  /*a990*/  @!P0 NANOSLEEP.SYNCS 0x989680 ;  /* 0x009896800000895d */ /* 0x004fea0003900000 */
[----:B------:R-:W2:Y:S02]  /*a9a0*/  @!P0 SYNCS.PHASECHK.TRANS64 P0, [R5+URZ+0x90], R4 ;  /* 0x00009004050085a7 */ /* 0x000ea400080010ff */
[----:B--2---:R-:W-:Y:S05]  /*a9b0*/  @!P0 BRA `(.L_x_188) ;  /* 0xfffffffc00f08947 */ /* 0x004fea000383ffff */
[----:B------:R-:W-:Y:S05]  /*a9c0*/  BRA `(.L_x_189) ;  /* 0xffffffa800b07947 */ /* 0x000fea000383ffff */
.L_x_98:
[----:B------:R-:W-:Y:S07]  /*a9d0*/  MOV R5, UR21 ;  /* 0x0000001500057c02 */ /* 0x000fee0008000f00 */
.L_x_190:
[----:B-1----:R1:W2:Y:S02]  /*a9e0*/  SYNCS.PHASECHK.TRANS64.TRYWAIT P0, [R5+URZ+0x98], R4 ;  /* 0x00009804050075a7 */ /* 0x0022a400080011ff */
[----:B--2---:R-:W-:Y:S05]  /*a9f0*/  @!P0 NANOSLEEP.SYNCS 0x989680 ;  /* 0x009896800000895d */ /* 0x004fea0003900000 */
[----:B------:R-:W2:Y:S02]  /*aa00*/  @!P0 SYNCS.PHASECHK.TRANS64 P0, [R5+URZ+0x98], R4 ;  /* 0x00009804050085a7 */ /* 0x000ea400080010ff */
[----:B--2---:R-:W-:Y:S05]  /*aa10*/  @!P0 BRA `(.L_x_190) ;  /* 0xfffffffc00f08947 */ /* 0x004fea000383ffff */
[----:B------:R-:W-:Y:S05]  /*aa20*/  BRA `(.L_x_191) ;  /* 0xffffffa800f07947 */ /* 0x000fea000383ffff */
.L_x_99:
[----:B-1----:R-:W-:Y:S07]  /*aa30*/  MOV R5, UR21 ;  /* 0x0000001500057c02 */ /* 0x002fee0008000f00 */
.L_x_192:
[----:B-1----:R1:W2:Y:S02]  /*aa40*/  SYNCS.PHASECHK.TRANS64.TRYWAIT P0, [R5+URZ+0xa0], R4 ;  /* 0x0000a004050075a7 */ /* 0x0022a400080011ff */
[----:B--2---:R-:W-:Y:S05]  /*aa50*/  @!P0 NANOSLEEP.SYNCS 0x989680 ;  /* 0x009896800000895d */ /* 0x004fea0003900000 */
[----:B------:R-:W2:Y:S02]  /*aa60*/  @!P0 SYNCS.PHASECHK.TRANS64 P0, [R5+URZ+0xa0], R4 ;  /* 0x0000a004050085a7 */ /* 0x000ea400080010ff */
[----:B--2---:R-:W-:Y:S05]  /*aa70*/  @!P0 BRA `(.L_x_192) ;  /* 0xfffffffc00f08947 */ /* 0x004fea000383ffff */
[----:B------:R-:W-:Y:S05]  /*aa80*/  BRA `(.L_x_193) ;  /* 0xffffffac00387947 */ /* 0x000fea000383ffff */
.L_x_100:
[----:B-1----:R-:W-:Y:S07]  /*aa90*/  MOV R5, UR21 ;  /* 0x0000001500057c02 */ /* 0x002fee0008000f00 */
.L_x_194:
[----:B-1----:R1:W2:Y:S02]  /*aaa0*/  SYNCS.PHASECHK.TRANS64.TRYWAIT P0, [R5+URZ+0xa8], R4 ;  /* 0x0000a804050075a7 */ /* 0x0022a400080011ff */
[----:B--2---:R-:W-:Y:S05]  /*aab0*/  @!P0 NANOSLEEP.SYNCS 0x989680 ;  /* 0x009896800000895d */ /* 0x004fea0003900000 */
[----:B------:R-:W2:Y:S02]  /*aac0*/  @!P0 SYNCS.PHASECHK.TRANS64 P0, [R5+URZ+0xa8], R4 ;  /* 0x0000a804050085a7 */ /* 0x000ea400080010ff */
[----:B--2---:R-:W-:Y:S05]  /*aad0*/  @!P0 BRA `(.L_x_194) ;  /* 0xfffffffc00f08947 */ /* 0x004fea000383ffff */
[----:B------:R-:W-:Y:S05]  /*aae0*/  BRA `(.L_x_195) ;  /* 0xffffffac00847947 */ /* 0x000fea000383ffff */
.L_x_102:
[----:B------:R-:W-:-:S07]  /*aaf0*/  MOV R0, UR21 ;  /* 0x0000001500007c02 */ /* 0x000fce0008000f00 */
.L_x_196:
[----:B-1----:R1:W2:Y:S02]  /*ab00*/  SYNCS.PHASECHK.TRANS64.TRYWAIT P0, [R0+URZ+0x90], R3 ;  /* 0x00009003000075a7 */ /* 0x0022a400080011ff */
[----:B--2---:R-:W-:Y:S05]  /*ab10*/  @!P0 NANOSLEEP.SYNCS 0x989680 ;  /* 0x009896800000895d */ /* 0x004fea0003900000 */
[----:B------:R-:W2:Y:S02]  /*ab20*/  @!P0 SYNCS.PHASECHK.TRANS64 P0, [R0+URZ+0x90], R3 ;  /* 0x00009003000085a7 */ /* 0x000ea400080010ff */
[----:B--2---:R-:W-:Y:S05]  /*ab30*/  @!P0 BRA `(.L_x_196) ;  /* 0xfffffffc00f08947 */ /* 0x004fea000383ffff */
[----:B------:R-:W-:Y:S05]  /*ab40*/  BRA `(.L_x_197) ;  /* 0xffffffac00f87947 */ /* 0x000fea000383ffff */
.L_x_103:
[----:B-1----:R-:W-:-:S07]  /*ab50*/  MOV R0, UR21 ;  /* 0x0000001500007c02 */ /* 0x002fce0008000f00 */
.L_x_198:
[----:B-1----:R1:W2:Y:S02]  /*ab60*/  SYNCS.PHASECHK.TRANS64.TRYWAIT P0, [R0+URZ+0x98], R3 ;  /* 0x00009803000075a7 */ /* 0x0022a400080011ff */
[----:B--2---:R-:W-:Y:S05]  /*ab70*/  @!P0 NANOSLEEP.SYNCS 0x989680 ;  /* 0x009896800000895d */ /* 0x004fea0003900000 */
[----:B------:R-:W2:Y:S02]  /*ab80*/  @!P0 SYNCS.PHASECHK.TRANS64 P0, [R0+URZ+0x98], R3 ;  /* 0x00009803000085a7 */ /* 0x000ea400080010ff */
[----:B--2---:R-:W-:Y:S05]  /*ab90*/  @!P0 BRA `(.L_x_198) ;  /* 0xfffffffc00f08947 */ /* 0x004fea000383ffff */
[----:B------:R-:W-:Y:S05]  /*aba0*/  BRA `(.L_x_199) ;  /* 0xffffffac00e87947 */ /* 0x000fea000383ffff */
.L_x_104:
[----:B-1----:R-:W-:-:S07]  /*abb0*/  MOV R0, UR21 ;  /* 0x0000001500007c02 */ /* 0x002fce0008000f00 */
.L_x_200:
[----:B-1----:R1:W2:Y:S02]  /*abc0*/  SYNCS.PHASECHK.TRANS64.TRYWAIT P0, [R0+URZ+0xa0], R3 ;  /* 0x0000a003000075a7 */ /* 0x0022a400080011ff */
[----:B--2---:R-:W-:Y:S05]  /*abd0*/  @!P0 NANOSLEEP.SYNCS 0x989680 ;  /* 0x009896800000895d */ /* 0x004fea0003900000 */
[----:B------:R-:W2:Y:S02]  /*abe0*/  @!P0 SYNCS.PHASECHK.TRANS64 P0, [R0+URZ+0xa0], R3 ;  /* 0x0000a003000085a7 */ /* 0x000ea400080010ff */
[----:B--2---:R-:W-:Y:S05]  /*abf0*/  @!P0 BRA `(.L_x_200) ;  /* 0xfffffffc00f08947 */ /* 0x004fea000383ffff */
[----:B------:R-:W-:Y:S05]  /*ac00*/  BRA `(.L_x_201) ;  /* 0xffffffac00d87947 */ /* 0x000fea000383ffff */
.L_x_106:
[----:B-1----:R1:W2:Y:S02]  /*ac10*/  SYNCS.PHASECHK.TRANS64.TRYWAIT P0, [R3+URZ+0xc0], R0 ;  /* 0x0000c000030075a7 */ /* 0x0022a400080011ff */
[----:B--2---:R-:W-:Y:S05]  /*ac20*/  @!P0 NANOSLEEP.SYNCS 0x989680 ;  /* 0x009896800000895d */ /* 0x004fea0003900000 */
[----:B------:R-:W2:Y:S02]  /*ac30*/  @!P0 SYNCS.PHASECHK.TRANS64 P0, [R3+URZ+0xc0], R0 ;  /* 0x0000c000030085a7 */ /* 0x000ea400080010ff */
[----:B--2---:R-:W-:Y:S05]  /*ac40*/  @!P0 BRA `(.L_x_106) ;  /* 0xfffffffc00f08947 */ /* 0x004fea000383ffff */
[----:B------:R-:W-:Y:S05]  /*ac50*/  BRA `(.L_x_202) ;  /* 0xffffffb000987947 */ /* 0x000fea000383ffff */
.L_x_117:
[----:B-1----:R-:W-:Y:S04]  /*ac60*/  MOV R2, UR43 ;  /* 0x0000002b00027c02 */ /* 0x002fe80008000f00 */
[----:B------:R1:W2:Y:S03]  /*ac70*/  SYNCS.PHASECHK.TRANS64.TRYWAIT P1, [R2+URZ+0x70], R3 ;  /* 0x00007003020075a7 */ /* 0x0002a600080211ff */
[----:B--2---:R-:W-:Y:S05]  /*ac80*/  @!P1 NANOSLEEP.SYNCS 0x989680 ;  /* 0x009896800000995d */ /* 0x004fea0003900000 */
[----:B------:R-:W2:Y:S02]  /*ac90*/  @!P1 SYNCS.PHASECHK.TRANS64 P1, [R2+URZ+0x70], R3 ;  /* 0x00007003020095a7 */ /* 0x000ea400080210ff */
[----:B--2---:R-:W-:Y:S05]  /*aca0*/  @!P1 BRA `(.L_x_117) ;  /* 0xfffffffc00ec9947 */ /* 0x004fea000383ffff */
[----:B------:R-:W-:Y:S05]  /*acb0*/  BRA `(.L_x_116) ;  /* 0xffffffc000087947 */ /* 0x000fea000383ffff */
.L_x_119:
[----:B-1----:R1:W4:Y:S02]  /*acc0*/  SYNCS.PHASECHK.TRANS64.TRYWAIT P0, [R99+URZ+0xe0], R0 ;  /* 0x0000e000630075a7 */ /* 0x00232400080011ff */
[----:B----4-:R-:W-:Y:S05]  /*acd0*/  @!P0 NANOSLEEP.SYNCS 0x989680 ;  /* 0x009896800000895d */ /* 0x010fea0003900000 */
[----:B------:R-:W4:Y:S02]  /*ace0*/  @!P0 SYNCS.PHASECHK.TRANS64 P0, [R99+URZ+0xe0], R0 ;  /* 0x0000e000630085a7 */ /* 0x000f2400080010ff */
[----:B----4-:R-:W-:Y:S05]  /*acf0*/  @!P0 BRA `(.L_x_119) ;  /* 0xfffffffc00f08947 */ /* 0x010fea000383ffff */
[----:B------:R-:W-:Y:S05]  /*ad00*/  BRA `(.L_x_118) ;  /* 0xffffffc000307947 */ /* 0x000fea000383ffff */
.L_x_128:
[----:B---3--:R3:W4:Y:S02]  /*ad10*/  SYNCS.PHASECHK.TRANS64.TRYWAIT P0, [R3+URZ+0x70], R0 ;  /* 0x00007000030075a7 */ /* 0x00872400080011ff */
[----:B----4-:R-:W-:Y:S05]  /*ad20*/  @!P0 NANOSLEEP.SYNCS 0x989680 ;  /* 0x009896800000895d */ /* 0x010fea0003900000 */
[----:B------:R-:W4:Y:S02]  /*ad30*/  @!P0 SYNCS.PHASECHK.TRANS64 P0, [R3+URZ+0x70], R0 ;  /* 0x00007000030085a7 */ /* 0x000f2400080010ff */
[----:B----4-:R-:W-:Y:S05]  /*ad40*/  @!P0 BRA `(.L_x_128) ;  /* 0xfffffffc00f08947 */ /* 0x010fea000383ffff */
[----:B------:R-:W-:Y:S05]  /*ad50*/  BRA `(.L_x_127) ;  /* 0xffffffcc000c7947 */ /* 0x000fea000383ffff */
.L_x_136:
[----:B---3--:R3:W4:Y:S02]  /*ad60*/  SYNCS.PHASECHK.TRANS64.TRYWAIT P0, [R62+URZ+0x70], R5 ;  /* 0x000070053e0075a7 */ /* 0x00872400080011ff */
[----:B----4-:R-:W-:Y:S05]  /*ad70*/  @!P0 NANOSLEEP.SYNCS 0x989680 ;  /* 0x009896800000895d */ /* 0x010fea0003900000 */
[----:B------:R-:W4:Y:S02]  /*ad80*/  @!P0 SYNCS.PHASECHK.TRANS64 P0, [R62+URZ+0x70], R5 ;  /* 0x000070053e0085a7 */ /* 0x000f2400080010ff */
[----:B----4-:R-:W-:Y:S05]  /*ad90*/  @!P0 BRA `(.L_x_136) ;  /* 0xfffffffc00f08947 */ /* 0x010fea000383ffff */
[----:B------:R-:W-:Y:S05]  /*ada0*/  BRA `(.L_x_135) ;  /* 0xffffffd800107947 */ /* 0x000fea000383ffff */
.L_x_144:
[----:B---3--:R3:W4:Y:S02]  /*adb0*/  SYNCS.PHASECHK.TRANS64.TRYWAIT P0, [R62+URZ+0x70], R5 ;  /* 0x000070053e0075a7 */ /* 0x00872400080011ff */
[----:B----4-:R-:W-:Y:S05]  /*adc0*/  @!P0 NANOSLEEP.SYNCS 0x989680 ;  /* 0x009896800000895d */ /* 0x010fea0003900000 */
[----:B------:R-:W4:Y:S02]  /*add0*/  @!P0 SYNCS.PHASECHK.TRANS64 P0, [R62+URZ+0x70], R5 ;  /* 0x000070053e0085a7 */ /* 0x000f2400080010ff */
[----:B----4-:R-:W-:Y:S05]  /*ade0*/  @!P0 BRA `(.L_x_144) ;  /* 0xfffffffc00f08947 */ /* 0x010fea000383ffff */
[----:B------:R-:W-:Y:S05]  /*adf0*/  BRA `(.L_x_143) ;  /* 0xffffffe400147947 */ /* 0x000fea000383ffff */
        .weak           $__internal_0_$__cuda_sm10x_tcgen05_guardrail_trap_col_being_dealloced_not_returned_by_alloc
        .type           $__internal_0_$__cuda_sm10x_tcgen05_guardrail_trap_col_being_dealloced_not_returned_by_alloc,@function
        .size           $__internal_0_$__cuda_sm10x_tcgen05_guardrail_trap_col_being_dealloced_not_returned_by_alloc,($__internal_1_$__cuda_sm10x_tcgen05_guardrail_trap_phase_invalid_during_alloc - $__internal_0_$__cuda_sm10x_tcgen05_guardrail_trap_col_being_dealloced_not_returned_by_alloc)
$__internal_0_$__cuda_sm10x_tcgen05_guardrail_trap_col_being_dealloced_not_returned_by_alloc:
[----:B------:R-:W-:Y:S05]  /*ae00*/  BPT.TRAP 0x1 ;  /* 0x000000040000795c */ /* 0x000fea0000300000 */
[----:B------:R-:W-:-:S04]  /*ae10*/  HFMA2 R3, -RZ, RZ, 0, 0 ;  /* 0x00000000ff037431 */ /* 0x000fc800000001ff */
[----:B------:R-:W-:Y:S05]  /*ae20*/  RET.REL.NODEC R2 `(_ZN7cutlass13device_kernelINS_4gemm6kernel13GemmUniversalIN4cute5tupleIJiiiiEEENS1_10collective13CollectiveMmaINS1_46MainloopSm100TmaUmmaWarpSpecializedBlockScaledILi7ELi2ELi2ENS5_IJNS4_1CILi2EEENSA_ILi1EEESC_EEEEENS5_IJNSA_ILi256EEENSA_ILi128EEESG_EEENS5_IJNS_12float_e5m2_tENS_13float_ue8m0_tEEEENS5_IJNS5_IJlSC_lEEENS4_6LayoutINS5_IJNS5_IJNS5_IJNSA_ILi32EEENSA_ILi4EEEEEEiEEESQ_NS5_IJSC_iEEEEEENS5_IJNS5_IJNS5_IJNSA_ILi16EEESO_EEEiEEENS5_IJNS5_IJNSA_ILi0EEESC_EEENSA_ILi512EEEEEENS5_IJSW_iEEEEEEEEEEESK_S13_NS4_8TiledMMAINS4_8MMA_AtomIJNS4_27SM100_MMA_MXF8F6F4_2x1SM_SSISI_SI_fSJ_Li256ELi128ELNS4_4UMMA5MajorE0ELS18_0ELNS17_7ScaleInE0ELS19_0EEEEEENSM_INS5_IJSC_SC_SC_EEENS5_IJSW_SW_SW_EEEEENS5_IJNS4_10UnderscoreES1F_S1F_EEEEENS5_IJNS4_18SM100_TMA_2SM_LOADES1I_EEENS5_IJNS4_14ComposedLayoutINS4_7SwizzleILi3ELi4ELi3EEENS4_18smem_ptr_flag_bitsILi8EEENSM_INS5_IJNSA_ILi8EEESG_EEENS5_IJSG_SC_EEEEEEENSM_INS5_IJNS5_IJNS5_IJSP_SC_EEENS5_IJSN_SC_EEEEEESC_NS5_IJSO_SC_EEEEEENS5_IJNS5_IJNS5_IJSU_SY_EEESX_EEESW_NS5_IJSC_SY_EEEEEEEEEEEvNS4_8identityENS5_IJS1I_NS4_28SM100_TMA_2SM_LOAD_MULTICASTEEEES24_vS25_EENS_8epilogue10collective18CollectiveEpilogueINS29_23Sm100TmaWarpSpecializedILi4ELi2ELi32ELb1ELb0EEEJNS5_IJSG_SG_SG_EEENS5_IJNSM_ISG_SC_EENSM_ISN_SC_EEEEENS_10bfloat16_tESL_S2I_SL_NS29_6fusion15FusionCallbacksIS2D_NS2J_17LinearCombinationIS2I_fS2I_fLNS_15FloatRoundStyleE2EEES2E_S2H_JEEENS4_5SM1004TMEM4LOAD26SM100_TMEM_LOAD_32dp32b32xENS4_13SM90_TMA_LOADENS1K_INS1L_ILi2ELi4ELi3EEENS1N_ILi16EEENSM_INS5_IJS1P_SN_EEES1V_EEEENS4_39AutoVectorizingCopyWithAssumedAlignmentILi128EEENS4_14SM90_TMA_STOREES2Y_S30_S30_EEEvvEEEEvNT_6ParamsE) ;  /* 0xffffff5002747950 */ /* 0x000fea0003c3ffff */
        .weak           $__internal_1_$__cuda_sm10x_tcgen05_guardrail_trap_phase_invalid_during_alloc
        .type           $__internal_1_$__cuda_sm10x_tcgen05_guardrail_trap_phase_invalid_during_alloc,@function
        .size           $__internal_1_$__cuda_sm10x_tcgen05_guardrail_trap_phase_invalid_during_alloc,($__internal_2_$__cuda_sm10x_tcgen05_guardrail_trap_unallocated_columns_being_dealloced - $__internal_1_$__cuda_sm10x_tcgen05_guardrail_trap_phase_invalid_during_alloc)
$__internal_1_$__cuda_sm10x_tcgen05_guardrail_trap_phase_invalid_during_alloc:
[----:B------:R-:W-:Y:S05]  /*ae30*/  BPT.TRAP 0x1 ;  /* 0x000000040000795c */ /* 0x000fea0000300000 */
[----:B------:R-:W-:-:S04]  /*ae40*/  MOV R5, 0x0 ;  /* 0x0000000000057802 */ /* 0x000fc80000000f00 */
[----:B------:R-:W-:Y:S05]  /*ae50*/  RET.REL.NODEC R4 `(_ZN7cutlass13device_kernelINS_4gemm6kernel13GemmUniversalIN4cute5tupleIJiiiiEEENS1_10collective13CollectiveMmaINS1_46MainloopSm100TmaUmmaWarpSpecializedBlockScaledILi7ELi2ELi2ENS5_IJNS4_1CILi2EEENSA_ILi1EEESC_EEEEENS5_IJNSA_ILi256EEENSA_ILi128EEESG_EEENS5_IJNS_12float_e5m2_tENS_13float_ue8m0_tEEEENS5_IJNS5_IJlSC_lEEENS4_6LayoutINS5_IJNS5_IJNS5_IJNSA_ILi32EEENSA_ILi4EEEEEEiEEESQ_NS5_IJSC_iEEEEEENS5_IJNS5_IJNS5_IJNSA_ILi16EEESO_EEEiEEENS5_IJNS5_IJNSA_ILi0EEESC_EEENSA_ILi512EEEEEENS5_IJSW_iEEEEEEEEEEESK_S13_NS4_8TiledMMAINS4_8MMA_AtomIJNS4_27SM100_MMA_MXF8F6F4_2x1SM_SSISI_SI_fSJ_Li256ELi128ELNS4_4UMMA5MajorE0ELS18_0ELNS17_7ScaleInE0ELS19_0EEEEEENSM_INS5_IJSC_SC_SC_EEENS5_IJSW_SW_SW_EEEEENS5_IJNS4_10UnderscoreES1F_S1F_EEEEENS5_IJNS4_18SM100_TMA_2SM_LOADES1I_EEENS5_IJNS4_14ComposedLayoutINS4_7SwizzleILi3ELi4ELi3EEENS4_18smem_ptr_flag_bitsILi8EEENSM_INS5_IJNSA_ILi8EEESG_EEENS5_IJSG_SC_EEEEEEENSM_INS5_IJNS5_IJNS5_IJSP_SC_EEENS5_IJSN_SC_EEEEEESC_NS5_IJSO_SC_EEEEEENS5_IJNS5_IJNS5_IJSU_SY_EEESX_EEESW_NS5_IJSC_SY_EEEEEEEEEEEvNS4_8identityENS5_IJS1I_NS4_28SM100_TMA_2SM_LOAD_MULTICASTEEEES24_vS25_EENS_8epilogue10collective18CollectiveEpilogueINS29_23Sm100TmaWarpSpecializedILi4ELi2ELi32ELb1ELb0EEEJNS5_IJSG_SG_SG_EEENS5_IJNSM_ISG_SC_EENSM_ISN_SC_EEEEENS_10bfloat16_tESL_S2I_SL_NS29_6fusion15FusionCallbacksIS2D_NS2J_17LinearCombinationIS2I_fS2I_fLNS_15FloatRoundStyleE2EEES2E_S2H_JEEENS4_5SM1004TMEM4LOAD26SM100_TMEM_LOAD_32dp32b32xENS4_13SM90_TMA_LOADENS1K_INS1L_ILi2ELi4ELi3EEENS1N_ILi16EEENSM_INS5_IJS1P_SN_EEES1V_EEEENS4_39AutoVectorizingCopyWithAssumedAlignmentILi128EEENS4_14SM90_TMA_STOREES2Y_S30_S30_EEEvvEEEEvNT_6ParamsE) ;  /* 0xffffff5004687950 */ /* 0x000fea0003c3ffff */
        .weak           $__internal_2_$__cuda_sm10x_tcgen05_guardrail_trap_unallocated_columns_being_dealloced
        .type           $__internal_2_$__cuda_sm10x_tcgen05_guardrail_trap_unallocated_columns_being_dealloced,@function
        .size           $__internal_2_$__cuda_sm10x_tcgen05_guardrail_trap_unallocated_columns_being_dealloced,(.L_x_204 - $__internal_2_$__cuda_sm10x_tcgen05_guardrail_trap_unallocated_columns_being_dealloced)
$__internal_2_$__cuda_sm10x_tcgen05_guardrail_trap_unallocated_columns_being_dealloced:
[----:B------:R-:W-:Y:S05]  /*ae60*/  BPT.TRAP 0x1 ;  /* 0x000000040000795c */ /* 0x000fea0000300000 */
[----:B------:R-:W-:-:S04]  /*ae70*/  HFMA2 R3, -RZ, RZ, 0, 0 ;  /* 0x00000000ff037431 */ /* 0x000fc800000001ff */
[----:B------:R-:W-:Y:S05]  /*ae80*/  RET.REL.NODEC R2 `(_ZN7cutlass13device_kernelINS_4gemm6kernel13GemmUniversalIN4cute5tupleIJiiiiEEENS1_10collective13CollectiveMmaINS1_46MainloopSm100TmaUmmaWarpSpecializedBlockScaledILi7ELi2ELi2ENS5_IJNS4_1CILi2EEENSA_ILi1EEESC_EEEEENS5_IJNSA_ILi256EEENSA_ILi128EEESG_EEENS5_IJNS_12float_e5m2_tENS_13float_ue8m0_tEEEENS5_IJNS5_IJlSC_lEEENS4_6LayoutINS5_IJNS5_IJNS5_IJNSA_ILi32EEENSA_ILi4EEEEEEiEEESQ_NS5_IJSC_iEEEEEENS5_IJNS5_IJNS5_IJNSA_ILi16EEESO_EEEiEEENS5_IJNS5_IJNSA_ILi0EEESC_EEENSA_ILi512EEEEEENS5_IJSW_iEEEEEEEEEEESK_S13_NS4_8TiledMMAINS4_8MMA_AtomIJNS4_27SM100_MMA_MXF8F6F4_2x1SM_SSISI_SI_fSJ_Li256ELi128ELNS4_4UMMA5MajorE0ELS18_0ELNS17_7ScaleInE0ELS19_0EEEEEENSM_INS5_IJSC_SC_SC_EEENS5_IJSW_SW_SW_EEEEENS5_IJNS4_10UnderscoreES1F_S1F_EEEEENS5_IJNS4_18SM100_TMA_2SM_LOADES1I_EEENS5_IJNS4_14ComposedLayoutINS4_7SwizzleILi3ELi4ELi3EEENS4_18smem_ptr_flag_bitsILi8EEENSM_INS5_IJNSA_ILi8EEESG_EEENS5_IJSG_SC_EEEEEEENSM_INS5_IJNS5_IJNS5_IJSP_SC_EEENS5_IJSN_SC_EEEEEESC_NS5_IJSO_SC_EEEEEENS5_IJNS5_IJNS5_IJSU_SY_EEESX_EEESW_NS5_IJSC_SY_EEEEEEEEEEEvNS4_8identityENS5_IJS1I_NS4_28SM100_TMA_2SM_LOAD_MULTICASTEEEES24_vS25_EENS_8epilogue10collective18CollectiveEpilogueINS29_23Sm100TmaWarpSpecializedILi4ELi2ELi32ELb1ELb0EEEJNS5_IJSG_SG_SG_EEENS5_IJNSM_ISG_SC_EENSM_ISN_SC_EEEEENS_10bfloat16_tESL_S2I_SL_NS29_6fusion15FusionCallbacksIS2D_NS2J_17LinearCombinationIS2I_fS2I_fLNS_15FloatRoundStyleE2EEES2E_S2H_JEEENS4_5SM1004TMEM4LOAD26SM100_TMEM_LOAD_32dp32b32xENS4_13SM90_TMA_LOADENS1K_INS1L_ILi2ELi4ELi3EEENS1N_ILi16EEENSM_INS5_IJS1P_SN_EEES1V_EEEENS4_39AutoVectorizingCopyWithAssumedAlignmentILi128EEENS4_14SM90_TMA_STOREES2Y_S30_S30_EEEvvEEEEvNT_6ParamsE) ;  /* 0xffffff50025c7950 */ /* 0x000fea0003c3ffff */
.L_x_203:
[----:B------:R-:W-:-:S00]  /*ae90*/  BRA `(.L_x_203) ;  /* 0xfffffffc00fc7947 */ /* 0x000fc0000383ffff */
[----:B------:R-:W-:-:S00]  /*aea0*/  NOP ;  /* 0x0000000000007918 */ /* 0x000fc00000000000 */
        /* <DEDUP_REMOVED lines=13> */
.L_x_204:


//--------------------- .nv.global.init           --------------------------
	.section	.nv.global.init,"aw",@progbits
.nv.global.init:
	.type		$str$27,@object
	.size		$str$27,($str$28 - $str$27)
$str$27:
        /*0000*/ 	.byte	0x28, 0x61, 0x64, 0x64, 0x72, 0x65, 0x73, 0x73, 0x20, 0x26, 0x20, 0x6d, 0x61, 0x73, 0x6b, 0x29
        /*0010*/ 	.byte	0x20, 0x3d, 0x3d, 0x20, 0x30, 0x00
	.type		$str$28,@object
	.size		$str$28,($str$26 - $str$28)
$str$28:
        /*0016*/ 	.byte	0x2f, 0x74, 0x6d, 0x70, 0x2f, 0x63, 0x75, 0x74, 0x6c, 0x61, 0x73, 0x73, 0x5f, 0x73, 0x77, 0x65
        /*0026*/ 	.byte	0x65, 0x70, 0x5f, 0x73, 0x72, 0x63, 0x2f, 0x69, 0x6e, 0x63, 0x6c, 0x75, 0x64, 0x65, 0x2f, 0x63
        /*0036*/ 	.byte	0x75, 0x74, 0x65, 0x2f, 0x70, 0x6f, 0x69, 0x6e, 0x74, 0x65, 0x72, 0x5f, 0x66, 0x6c, 0x61, 0x67
        /*0046*/ 	.byte	0x67, 0x65, 0x64, 0x2e, 0x68, 0x70, 0x70, 0x00
	.type		$str$26,@object
	.size		$str$26,($str$25 - $str$26)
$str$26:
        /*004e*/ 	.byte	0x2f, 0x74, 0x6d, 0x70, 0x2f, 0x63, 0x75, 0x74, 0x6c, 0x61, 0x73, 0x73, 0x5f, 0x73, 0x77, 0x65
        /*005e*/ 	.byte	0x65, 0x70, 0x5f, 0x73, 0x72, 0x63, 0x2f, 0x69, 0x6e, 0x63, 0x6c, 0x75, 0x64, 0x65, 0x2f, 0x63
        /*006e*/ 	.byte	0x75, 0x74, 0x65, 0x2f, 0x61, 0x74, 0x6f, 0x6d, 0x2f, 0x63, 0x6f, 0x70, 0x79, 0x5f, 0x74, 0x72
        /*007e*/ 	.byte	0x61, 0x69, 0x74, 0x73, 0x5f, 0x73, 0x6d, 0x31, 0x30, 0x30, 0x2e, 0x68, 0x70, 0x70, 0x00
	.type		$str$25,@object
	.size		$str$25,(__unnamed_1 - $str$25)
$str$25:
        /*008d*/ 	.byte	0x28, 0x28, 0x75, 0x69, 0x6e, 0x74, 0x33, 0x32, 0x5f, 0x74, 0x28, 0x74, 0x68, 0x72, 0x65, 0x61
        /*009d*/ 	.byte	0x64, 0x49, 0x64, 0x78, 0x2e, 0x78, 0x29, 0x20, 0x2f, 0x20, 0x33, 0x32, 0x29, 0x20, 0x25, 0x20
        /*00ad*/ 	.byte	0x34, 0x29, 0x20, 0x3d, 0x3d, 0x20, 0x28, 0x28, 0x28, 0x74, 0x6d, 0x65, 0x6d, 0x5f, 0x61, 0x64
        /*00bd*/ 	.byte	0x64, 0x72, 0x20, 0x3e, 0x3e, 0x20, 0x31, 0x36, 0x29, 0x20, 0x2f, 0x20, 0x33, 0x32, 0x29, 0x20
        /*00cd*/ 	.byte	0x25, 0x20, 0x34, 0x29, 0x00
	.type		__unnamed_1,@object
	.size		__unnamed_1,(__unnamed_2 - __unnamed_1)
__unnamed_1:
        /*00d2*/ 	.byte	0x61, 0x75, 0x74, 0x6f, 0x20, 0x63, 0x75, 0x74, 0x65, 0x3a, 0x3a, 0x61, 0x73, 0x5f, 0x70, 0x6f
        /* <DEDUP_REMOVED lines=24> */
        /*0262*/ 	.byte	0x34, 0x30, 0x39, 0x36, 0x3e, 0x3e, 0x3e, 0x3e, 0x5d, 0x00
	.type		__unnamed_2,@object
	.size		__unnamed_2,(.L_2 - __unnamed_2)
__unnamed_2:
        /* <DEDUP_REMOVED lines=42> */
        /*050c*/ 	.byte	0x3e, 0x3e, 0x5d, 0x00
.L_2:


//--------------------- .nv.shared._ZN7cutlass13device_kernelINS_4gemm6kernel13GemmUniversalIN4cute5tupleIJiiiiEEENS1_10collective13CollectiveMmaINS1_46MainloopSm100TmaUmmaWarpSpecializedBlockScaledILi7ELi2ELi2ENS5_IJNS4_1CILi2EEENSA_ILi1EEESC_EEEEENS5_IJNSA_ILi256EEENSA_ILi128EEESG_EEENS5_IJNS_12float_e5m2_tENS_13float_ue8m0_tEEEENS5_IJNS5_IJlSC_lEEENS4_6LayoutINS5_IJNS5_IJNS5_IJNSA_ILi32EEENSA_ILi4EEEEEEiEEESQ_NS5_IJSC_iEEEEEENS5_IJNS5_IJNS5_IJNSA_ILi16EEESO_EEEiEEENS5_IJNS5_IJNSA_ILi0EEESC_EEENSA_ILi512EEEEEENS5_IJSW_iEEEEEEEEEEESK_S13_NS4_8TiledMMAINS4_8MMA_AtomIJNS4_27SM100_MMA_MXF8F6F4_2x1SM_SSISI_SI_fSJ_Li256ELi128ELNS4_4UMMA5MajorE0ELS18_0ELNS17_7ScaleInE0ELS19_0EEEEEENSM_INS5_IJSC_SC_SC_EEENS5_IJSW_SW_SW_EEEEENS5_IJNS4_10UnderscoreES1F_S1F_EEEEENS5_IJNS4_18SM100_TMA_2SM_LOADES1I_EEENS5_IJNS4_14ComposedLayoutINS4_7SwizzleILi3ELi4ELi3EEENS4_18smem_ptr_flag_bitsILi8EEENSM_INS5_IJNSA_ILi8EEESG_EEENS5_IJSG_SC_EEEEEEENSM_INS5_IJNS5_IJNS5_IJSP_SC_EEENS5_IJSN_SC_EEEEEESC_NS5_IJSO_SC_EEEEEENS5_IJNS5_IJNS5_IJSU_SY_EEESX_EEESW_NS5_IJSC_SY_EEEEEEEEEEEvNS4_8identityENS5_IJS1I_NS4_28SM100_TMA_2SM_LOAD_MULTICASTEEEES24_vS25_EENS_8epilogue10collective18CollectiveEpilogueINS29_23Sm100TmaWarpSpecializedILi4ELi2ELi32ELb1ELb0EEEJNS5_IJSG_SG_SG_EEENS5_IJNSM_ISG_SC_EENSM_ISN_SC_EEEEENS_10bfloat16_tESL_S2I_SL_NS29_6fusion15FusionCallbacksIS2D_NS2J_17LinearCombinationIS2I_fS2I_fLNS_15FloatRoundStyleE2EEES2E_S2H_JEEENS4_5SM1004TMEM4LOAD26SM100_TMEM_LOAD_32dp32b32xENS4_13SM90_TMA_LOADENS1K_INS1L_ILi2ELi4ELi3EEENS1N_ILi16EEENSM_INS5_IJS1P_SN_EEES1V_EEEENS4_39AutoVectorizingCopyWithAssumedAlignmentILi128EEENS4_14SM90_TMA_STOREES2Y_S30_S30_EEEvvEEEEvNT_6ParamsE --------------------------
	.section	.nv.shared._ZN7cutlass13device_kernelINS_4gemm6kernel13GemmUniversalIN4cute5tupleIJiiiiEEENS1_10collective13CollectiveMmaINS1_46MainloopSm100TmaUmmaWarpSpecializedBlockScaledILi7ELi2ELi2ENS5_IJNS4_1CILi2EEENSA_ILi1EEESC_EEEEENS5_IJNSA_ILi256EEENSA_ILi128EEESG_EEENS5_IJNS_12float_e5m2_tENS_13float_ue8m0_tEEEENS5_IJNS5_IJlSC_lEEENS4_6LayoutINS5_IJNS5_IJNS5_IJNSA_ILi32EEENSA_ILi4EEEEEEiEEESQ_NS5_IJSC_iEEEEEENS5_IJNS5_IJNS5_IJNSA_ILi16EEESO_EEEiEEENS5_IJNS5_IJNSA_ILi0EEESC_EEENSA_ILi512EEEEEENS5_IJSW_iEEEEEEEEEEESK_S13_NS4_8TiledMMAINS4_8MMA_AtomIJNS4_27SM100_MMA_MXF8F6F4_2x1SM_SSISI_SI_fSJ_Li256ELi128ELNS4_4UMMA5MajorE0ELS18_0ELNS17_7ScaleInE0ELS19_0EEEEEENSM_INS5_IJSC_SC_SC_EEENS5_IJSW_SW_SW_EEEEENS5_IJNS4_10UnderscoreES1F_S1F_EEEEENS5_IJNS4_18SM100_TMA_2SM_LOADES1I_EEENS5_IJNS4_14ComposedLayoutINS4_7SwizzleILi3ELi4ELi3EEENS4_18smem_ptr_flag_bitsILi8EEENSM_INS5_IJNSA_ILi8EEESG_EEENS5_IJSG_SC_EEEEEEENSM_INS5_IJNS5_IJNS5_IJSP_SC_EEENS5_IJSN_SC_EEEEEESC_NS5_IJSO_SC_EEEEEENS5_IJNS5_IJNS5_IJSU_SY_EEESX_EEESW_NS5_IJSC_SY_EEEEEEEEEEEvNS4_8identityENS5_IJS1I_NS4_28SM100_TMA_2SM_LOAD_MULTICASTEEEES24_vS25_EENS_8epilogue10collective18CollectiveEpilogueINS29_23Sm100TmaWarpSpecializedILi4ELi2ELi32ELb1ELb0EEEJNS5_IJSG_SG_SG_EEENS5_IJNSM_ISG_SC_EENSM_ISN_SC_EEEEENS_10bfloat16_tESL_S2I_SL_NS29_6fusion15FusionCallbacksIS2D_NS2J_17LinearCombinationIS2I_fS2I_fLNS_15FloatRoundStyleE2EEES2E_S2H_JEEENS4_5SM1004TMEM4LOAD26SM100_TMEM_LOAD_32dp32b32xENS4_13SM90_TMA_LOADENS1K_INS1L_ILi2ELi4ELi3EEENS1N_ILi16EEENSM_INS5_IJS1P_SN_EEES1V_EEEENS4_39AutoVectorizingCopyWithAssumedAlignmentILi128EEENS4_14SM90_TMA_STOREES2Y_S30_S30_EEEvvEEEEvNT_6ParamsE,"aw",@nobits
	.sectionflags	@""
	.align	16
	.zero		1024


//--------------------- .nv.shared.reserved.0     --------------------------
	.section	.nv.shared.reserved.0,"aw",@nobits
	.weak		__nv_reservedSMEM_offset_0_alias
	.size		__nv_reservedSMEM_offset_0_alias, 0, 64
	.other		__nv_reservedSMEM_offset_0_alias,@"STO_CUDA_RESERVED_SHARED STV_DEFAULT"
__nv_reservedSMEM_offset_0_alias:
	.zero		0
.nv.shared.reserved.0:
	.zero		64
	.weak		__nv_reservedSMEM_tcgen05_partition
	.type		__nv_reservedSMEM_tcgen05_partition,@object
	.size		__nv_reservedSMEM_tcgen05_partition,(.L_0 - __nv_reservedSMEM_tcgen05_partition)
__nv_reservedSMEM_tcgen05_partition:
	.zero		32
.L_0:


//--------------------- .nv.global                --------------------------
	.section	.nv.global,"aw",@nobits
.nv.global:
	.type		_ZN40_INTERNAL_4f800728_4_k_cu_2f7f1219_404864cute1_E,@object
	.size		_ZN40_INTERNAL_4f800728_4_k_cu_2f7f1219_404864cute1_E,(_ZN40_INTERNAL_4f800728_4_k_cu_2f7f1219_404864cuda3std3__45__cpo6cbeginE - _ZN40_INTERNAL_4f800728_4_k_cu_2f7f1219_404864cute1_E)
_ZN40_INTERNAL_4f800728_4_k_cu_2f7f1219_404864cute1_E:
	.zero		1
	.type		_ZN40_INTERNAL_4f800728_4_k_cu_2f7f1219_404864cuda3std3__45__cpo6cbeginE,@object
	.size		_ZN40_INTERNAL_4f800728_4_k_cu_2f7f1219_404864cuda3std3__45__cpo6cbeginE,(_ZN40_INTERNAL_4f800728_4_k_cu_2f7f1219_404864cuda3std3__48in_placeE - _ZN40_INTERNAL_4f800728_4_k_cu_2f7f1219_404864cuda3std3__45__cpo6cbeginE)
_ZN40_INTERNAL_4f800728_4_k_cu_2f7f1219_404864cuda3std3__45__cpo6cbeginE:
	.zero		1
	.type		_ZN40_INTERNAL_4f800728_4_k_cu_2f7f1219_404864cuda3std3__48in_placeE,@object
	.size		_ZN40_INTERNAL_4f800728_4_k_cu_2f7f1219_404864cuda3std3__48in_placeE,(_ZN40_INTERNAL_4f800728_4_k_cu_2f7f1219_404864cuda3std6ranges3__45__cpo9iter_moveE - _ZN40_INTERNAL_4f800728_4_k_cu_2f7f1219_404864cuda3std3__48in_placeE)
_ZN40_INTERNAL_4f800728_4_k_cu_2f7f1219_404864cuda3std3__48in_placeE:
	.zero		1
	.type		_ZN40_INTERNAL_4f800728_4_k_cu_2f7f1219_404864cuda3std6ranges3__45__cpo9iter_moveE,@object
	.size		_ZN40_INTERNAL_4f800728_4_k_cu_2f7f1219_404864cuda3std6ranges3__45__cpo9iter_moveE,(_ZN40_INTERNAL_4f800728_4_k_cu_2f7f1219_404864cuda3std3__45__cpo5beginE - _ZN40_INTERNAL_4f800728_4_k_cu_2f7f1219_404864cuda3std6ranges3__45__cpo9iter_moveE)
_ZN40_INTERNAL_4f800728_4_k_cu_2f7f1219_404864cuda3std6ranges3__45__cpo9iter_moveE:
	.zero		1
	.type		_ZN40_INTERNAL_4f800728_4_k_cu_2f7f1219_404864cuda3std3__45__cpo5beginE,@object
	.size		_ZN40_INTERNAL_4f800728_4_k_cu_2f7f1219_404864cuda3std3__45__cpo5beginE,(_ZN40_INTERNAL_4f800728_4_k_cu_2f7f1219_404864cuda3std3__442_GLOBAL__N__4f800728_4_k_cu_2f7f1219_404866ignoreE - _ZN40_INTERNAL_4f800728_4_k_cu_2f7f1219_404864cuda3std3__45__cpo5beginE)
_ZN40_INTERNAL_4f800728_4_k_cu_2f7f1219_404864cuda3std3__45__cpo5beginE:
	.zero		1
	.type		_ZN40_INTERNAL_4f800728_4_k_cu_2f7f1219_404864cuda3std3__442_GLOBAL__N__4f800728_4_k_cu_2f7f1219_404866ignoreE,@object
	.size		_ZN40_INTERNAL_4f800728_4_k_cu_2f7f1219_404864cuda3std3__442_GLOBAL__N__4f800728_4_k_cu_2f7f1219_404866ignoreE,(_ZN40_INTERNAL_4f800728_4_k_cu_2f7f1219_404864cute7productE - _ZN40_INTERNAL_4f800728_4_k_cu_2f7f1219_404864cuda3std3__442_GLOBAL__N__4f800728_4_k_cu_2f7f1219_404866ignoreE)
_ZN40_INTERNAL_4f800728_4_k_cu_2f7f1219_404864cuda3std3__442_GLOBAL__N__4f800728_4_k_cu_2f7f1219_404866ignoreE:
	.zero		1
	.type		_ZN40_INTERNAL_4f800728_4_k_cu_2f7f1219_404864cute7productE,@object
	.size		_ZN40_INTERNAL_4f800728_4_k_cu_2f7f1219_404864cute7productE,(_ZN40_INTERNAL_4f800728_4_k_cu_2f7f1219_404864cuda3std3__45__cpo3endE - _ZN40_INTERNAL_4f800728_4_k_cu_2f7f1219_404864cute7productE)
_ZN40_INTERNAL_4f800728_4_k_cu_2f7f1219_404864cute7productE:
	.zero		1
	.type		_ZN40_INTERNAL_4f800728_4_k_cu_2f7f1219_404864cuda3std3__45__cpo3endE,@object
	.size		_ZN40_INTERNAL_4f800728_4_k_cu_2f7f1219_404864cuda3std3__45__cpo3endE,(_ZN40_INTERNAL_4f800728_4_k_cu_2f7f1219_404864cuda3std3__419piecewise_constructE - _ZN40_INTERNAL_4f800728_4_k_cu_2f7f1219_404864cuda3std3__45__cpo3endE)
_ZN40_INTERNAL_4f800728_4_k_cu_2f7f1219_404864cuda3std3__45__cpo3endE:
	.zero		1
	.type		_ZN40_INTERNAL_4f800728_4_k_cu_2f7f1219_404864cuda3std3__419piecewise_constructE,@object
	.size		_ZN40_INTERNAL_4f800728_4_k_cu_2f7f1219_404864cuda3std3__419piecewise_constructE,(_ZN40_INTERNAL_4f800728_4_k_cu_2f7f1219_404864cuda3std3__45__cpo4cendE - _ZN40_INTERNAL_4f800728_4_k_cu_2f7f1219_404864cuda3std3__419piecewise_constructE)
_ZN40_INTERNAL_4f800728_4_k_cu_2f7f1219_404864cuda3std3__419piecewise_constructE:
	.zero		1
	.type		_ZN40_INTERNAL_4f800728_4_k_cu_2f7f1219_404864cuda3std3__45__cpo4cendE,@object
	.size		_ZN40_INTERNAL_4f800728_4_k_cu_2f7f1219_404864cuda3std3__45__cpo4cendE,(_ZN40_INTERNAL_4f800728_4_k_cu_2f7f1219_404864cuda3std6ranges3__45__cpo4swapE - _ZN40_INTERNAL_4f800728_4_k_cu_2f7f1219_404864cuda3std3__45__cpo4cendE)
_ZN40_INTERNAL_4f800728_4_k_cu_2f7f1219_404864cuda3std3__45__cpo4cendE:
	.zero		1
	.type		_ZN40_INTERNAL_4f800728_4_k_cu_2f7f1219_404864cuda3std6ranges3__45__cpo4swapE,@object
	.size		_ZN40_INTERNAL_4f800728_4_k_cu_2f7f1219_404864cuda3std6ranges3__45__cpo4swapE,(.L_10 - _ZN40_INTERNAL_4f800728_4_k_cu_2f7f1219_404864cuda3std6ranges3__45__cpo4swapE)
_ZN40_INTERNAL_4f800728_4_k_cu_2f7f1219_404864cuda3std6ranges3__45__cpo4swapE:
	.zero		1
.L_10:


//--------------------- .nv.constant0._ZN7cutlass13device_kernelINS_4gemm6kernel13GemmUniversalIN4cute5tupleIJiiiiEEENS1_10collective13CollectiveMmaINS1_46MainloopSm100TmaUmmaWarpSpecializedBlockScaledILi7ELi2ELi2ENS5_IJNS4_1CILi2EEENSA_ILi1EEESC_EEEEENS5_IJNSA_ILi256EEENSA_ILi128EEESG_EEENS5_IJNS_12float_e5m2_tENS_13float_ue8m0_tEEEENS5_IJNS5_IJlSC_lEEENS4_6LayoutINS5_IJNS5_IJNS5_IJNSA_ILi32EEENSA_ILi4EEEEEEiEEESQ_NS5_IJSC_iEEEEEENS5_IJNS5_IJNS5_IJNSA_ILi16EEESO_EEEiEEENS5_IJNS5_IJNSA_ILi0EEESC_EEENSA_ILi512EEEEEENS5_IJSW_iEEEEEEEEEEESK_S13_NS4_8TiledMMAINS4_8MMA_AtomIJNS4_27SM100_MMA_MXF8F6F4_2x1SM_SSISI_SI_fSJ_Li256ELi128ELNS4_4UMMA5MajorE0ELS18_0ELNS17_7ScaleInE0ELS19_0EEEEEENSM_INS5_IJSC_SC_SC_EEENS5_IJSW_SW_SW_EEEEENS5_IJNS4_10UnderscoreES1F_S1F_EEEEENS5_IJNS4_18SM100_TMA_2SM_LOADES1I_EEENS5_IJNS4_14ComposedLayoutINS4_7SwizzleILi3ELi4ELi3EEENS4_18smem_ptr_flag_bitsILi8EEENSM_INS5_IJNSA_ILi8EEESG_EEENS5_IJSG_SC_EEEEEEENSM_INS5_IJNS5_IJNS5_IJSP_SC_EEENS5_IJSN_SC_EEEEEESC_NS5_IJSO_SC_EEEEEENS5_IJNS5_IJNS5_IJSU_SY_EEESX_EEESW_NS5_IJSC_SY_EEEEEEEEEEEvNS4_8identityENS5_IJS1I_NS4_28SM100_TMA_2SM_LOAD_MULTICASTEEEES24_vS25_EENS_8epilogue10collective18CollectiveEpilogueINS29_23Sm100TmaWarpSpecializedILi4ELi2ELi32ELb1ELb0EEEJNS5_IJSG_SG_SG_EEENS5_IJNSM_ISG_SC_EENSM_ISN_SC_EEEEENS_10bfloat16_tESL_S2I_SL_NS29_6fusion15FusionCallbacksIS2D_NS2J_17LinearCombinationIS2I_fS2I_fLNS_15FloatRoundStyleE2EEES2E_S2H_JEEENS4_5SM1004TMEM4LOAD26SM100_TMEM_LOAD_32dp32b32xENS4_13SM90_TMA_LOADENS1K_INS1L_ILi2ELi4ELi3EEENS1N_ILi16EEENSM_INS5_IJS1P_SN_EEES1V_EEEENS4_39AutoVectorizingCopyWithAssumedAlignmentILi128EEENS4_14SM90_TMA_STOREES2Y_S30_S30_EEEvvEEEEvNT_6ParamsE --------------------------
	.section	.nv.constant0._ZN7cutlass13device_kernelINS_4gemm6kernel13GemmUniversalIN4cute5tupleIJiiiiEEENS1_10collective13CollectiveMmaINS1_46MainloopSm100TmaUmmaWarpSpecializedBlockScaledILi7ELi2ELi2ENS5_IJNS4_1CILi2EEENSA_ILi1EEESC_EEEEENS5_IJNSA_ILi256EEENSA_ILi128EEESG_EEENS5_IJNS_12float_e5m2_tENS_13float_ue8m0_tEEEENS5_IJNS5_IJlSC_lEEENS4_6LayoutINS5_IJNS5_IJNS5_IJNSA_ILi32EEENSA_ILi4EEEEEEiEEESQ_NS5_IJSC_iEEEEEENS5_IJNS5_IJNS5_IJNSA_ILi16EEESO_EEEiEEENS5_IJNS5_IJNSA_ILi0EEESC_EEENSA_ILi512EEEEEENS5_IJSW_iEEEEEEEEEEESK_S13_NS4_8TiledMMAINS4_8MMA_AtomIJNS4_27SM100_MMA_MXF8F6F4_2x1SM_SSISI_SI_fSJ_Li256ELi128ELNS4_4UMMA5MajorE0ELS18_0ELNS17_7ScaleInE0ELS19_0EEEEEENSM_INS5_IJSC_SC_SC_EEENS5_IJSW_SW_SW_EEEEENS5_IJNS4_10UnderscoreES1F_S1F_EEEEENS5_IJNS4_18SM100_TMA_2SM_LOADES1I_EEENS5_IJNS4_14ComposedLayoutINS4_7SwizzleILi3ELi4ELi3EEENS4_18smem_ptr_flag_bitsILi8EEENSM_INS5_IJNSA_ILi8EEESG_EEENS5_IJSG_SC_EEEEEEENSM_INS5_IJNS5_IJNS5_IJSP_SC_EEENS5_IJSN_SC_EEEEEESC_NS5_IJSO_SC_EEEEEENS5_IJNS5_IJNS5_IJSU_SY_EEESX_EEESW_NS5_IJSC_SY_EEEEEEEEEEEvNS4_8identityENS5_IJS1I_NS4_28SM100_TMA_2SM_LOAD_MULTICASTEEEES24_vS25_EENS_8epilogue10collective18CollectiveEpilogueINS29_23Sm100TmaWarpSpecializedILi4ELi2ELi32ELb1ELb0EEEJNS5_IJSG_SG_SG_EEENS5_IJNSM_ISG_SC_EENSM_ISN_SC_EEEEENS_10bfloat16_tESL_S2I_SL_NS29_6fusion15FusionCallbacksIS2D_NS2J_17LinearCombinationIS2I_fS2I_fLNS_15FloatRoundStyleE2EEES2E_S2H_JEEENS4_5SM1004TMEM4LOAD26SM100_TMEM_LOAD_32dp32b32xENS4_13SM90_TMA_LOADENS1K_INS1L_ILi2ELi4ELi3EEENS1N_ILi16EEENSM_INS5_IJS1P_SN_EEES1V_EEEENS4_39AutoVectorizingCopyWithAssumedAlignmentILi128EEENS4_14SM90_TMA_STOREES2Y_S30_S30_EEEvvEEEEvNT_6ParamsE,"a",@progbits
	.sectionflags	@""
	.align	4
.nv.constant0._ZN7cutlass13device_kernelINS_4gemm6kernel13GemmUniversalIN4cute5tupleIJiiiiEEENS1_10collective13CollectiveMmaINS1_46MainloopSm100TmaUmmaWarpSpecializedBlockScaledILi7ELi2ELi2ENS5_IJNS4_1CILi2EEENSA_ILi1EEESC_EEEEENS5_IJNSA_ILi256EEENSA_ILi128EEESG_EEENS5_IJNS_12float_e5m2_tENS_13float_ue8m0_tEEEENS5_IJNS5_IJlSC_lEEENS4_6LayoutINS5_IJNS5_IJNS5_IJNSA_ILi32EEENSA_ILi4EEEEEEiEEESQ_NS5_IJSC_iEEEEEENS5_IJNS5_IJNS5_IJNSA_ILi16EEESO_EEEiEEENS5_IJNS5_IJNSA_ILi0EEESC_EEENSA_ILi512EEEEEENS5_IJSW_iEEEEEEEEEEESK_S13_NS4_8TiledMMAINS4_8MMA_AtomIJNS4_27SM100_MMA_MXF8F6F4_2x1SM_SSISI_SI_fSJ_Li256ELi128ELNS4_4UMMA5MajorE0ELS18_0ELNS17_7ScaleInE0ELS19_0EEEEEENSM_INS5_IJSC_SC_SC_EEENS5_IJSW_SW_SW_EEEEENS5_IJNS4_10UnderscoreES1F_S1F_EEEEENS5_IJNS4_18SM100_TMA_2SM_LOADES1I_EEENS5_IJNS4_14ComposedLayoutINS4_7SwizzleILi3ELi4ELi3EEENS4_18smem_ptr_flag_bitsILi8EEENSM_INS5_IJNSA_ILi8EEESG_EEENS5_IJSG_SC_EEEEEEENSM_INS5_IJNS5_IJNS5_IJSP_SC_EEENS5_IJSN_SC_EEEEEESC_NS5_IJSO_SC_EEEEEENS5_IJNS5_IJNS5_IJSU_SY_EEESX_EEESW_NS5_IJSC_SY_EEEEEEEEEEEvNS4_8identityENS5_IJS1I_NS4_28SM100_TMA_2SM_LOAD_MULTICASTEEEES24_vS25_EENS_8epilogue10collective18CollectiveEpilogueINS29_23Sm100TmaWarpSpecializedILi4ELi2ELi32ELb1ELb0EEEJNS5_IJSG_SG_SG_EEENS5_IJNSM_ISG_SC_EENSM_ISN_SC_EEEEENS_10bfloat16_tESL_S2I_SL_NS29_6fusion15FusionCallbacksIS2D_NS2J_17LinearCombinationIS2I_fS2I_fLNS_15FloatRoundStyleE2EEES2E_S2H_JEEENS4_5SM1004TMEM4LOAD26SM100_TMEM_LOAD_32dp32b32xENS4_13SM90_TMA_LOADENS1K_INS1L_ILi2ELi4ELi3EEENS1N_ILi16EEENSM_INS5_IJS1P_SN_EEES1V_EEEENS4_39AutoVectorizingCopyWithAssumedAlignmentILi128EEENS4_14SM90_TMA_STOREES2Y_S30_S30_EEEvvEEEEvNT_6ParamsE:
	.zero		3968


//--------------------- SYMBOLS --------------------------

	.type		.nv.reservedSmem.offset0,@object
	.size		.nv.reservedSmem.offset0,0x4
	.type		.nv.reservedSmem.cap,@object
	.size		.nv.reservedSmem.cap,0x4
	.type		__assertfail,@function
